//
// Generated by NVIDIA NVVM Compiler
//
// Compiler Build ID: CL-36424714
// Cuda compilation tools, release 13.0, V13.0.88
// Based on NVVM 20.0.0
//

.version 9.0
.target sm_100
.address_size 64

	// .globl	_Z18contar_kernel_cudaPiS_iiiii
.extern .shared .align 16 .b8 datos_shared[];

.visible .entry _Z18contar_kernel_cudaPiS_iiiii(
	.param .u64 .ptr .align 1 _Z18contar_kernel_cudaPiS_iiiii_param_0,
	.param .u64 .ptr .align 1 _Z18contar_kernel_cudaPiS_iiiii_param_1,
	.param .u32 _Z18contar_kernel_cudaPiS_iiiii_param_2,
	.param .u32 _Z18contar_kernel_cudaPiS_iiiii_param_3,
	.param .u32 _Z18contar_kernel_cudaPiS_iiiii_param_4,
	.param .u32 _Z18contar_kernel_cudaPiS_iiiii_param_5,
	.param .u32 _Z18contar_kernel_cudaPiS_iiiii_param_6
)
{
	.reg .pred 	%p<80>;
	.reg .b32 	%r<273>;
	.reg .b64 	%rd<65>;

	ld.param.u64 	%rd3, [_Z18contar_kernel_cudaPiS_iiiii_param_0];
	ld.param.u64 	%rd4, [_Z18contar_kernel_cudaPiS_iiiii_param_1];
	ld.param.u32 	%r94, [_Z18contar_kernel_cudaPiS_iiiii_param_2];
	ld.param.u32 	%r95, [_Z18contar_kernel_cudaPiS_iiiii_param_3];
	ld.param.u32 	%r96, [_Z18contar_kernel_cudaPiS_iiiii_param_4];
	ld.param.u32 	%r97, [_Z18contar_kernel_cudaPiS_iiiii_param_5];
	ld.param.u32 	%r98, [_Z18contar_kernel_cudaPiS_iiiii_param_6];
	cvta.to.global.u64 	%rd1, %rd3;
	cvta.to.global.u64 	%rd2, %rd4;
	mov.u32 	%r1, %tid.x;
	setp.ge.u32 	%p1, %r1, %r96;
	@%p1 bra 	$L__BB0_83;
	mov.u32 	%r99, %ctaid.x;
	mul.lo.s32 	%r2, %r95, %r99;
	mul.lo.s32 	%r3, %r97, %r99;
	add.s32 	%r4, %r96, -1;
	setp.lt.s32 	%p2, %r98, 1;
	@%p2 bra 	$L__BB0_42;
	setp.lt.u32 	%p3, %r98, 8;
	mov.b32 	%r267, 0;
	@%p3 bra 	$L__BB0_21;
	and.b32  	%r267, %r98, 2147483640;
	neg.s32 	%r265, %r267;
	add.s32 	%r103, %r1, %r96;
	shl.b32 	%r6, %r96, 3;
	shl.b32 	%r7, %r1, 2;
	add.s32 	%r263, %r103, %r2;
	shl.b32 	%r104, %r96, 1;
	add.s32 	%r256, %r2, %r1;
	add.s32 	%r262, %r256, %r104;
	mad.lo.s32 	%r261, %r96, 3, %r256;
	shl.b32 	%r105, %r96, 2;
	add.s32 	%r260, %r256, %r105;
	mad.lo.s32 	%r259, %r96, 5, %r256;
	mad.lo.s32 	%r258, %r96, 6, %r256;
	mad.lo.s32 	%r257, %r96, 7, %r256;
	mov.u32 	%r264, datos_shared;
$L__BB0_4:
	.pragma "nounroll";
	setp.ge.u32 	%p4, %r256, %r94;
	@%p4 bra 	$L__BB0_6;
	mul.wide.u32 	%rd5, %r256, 4;
	add.s64 	%rd6, %rd1, %rd5;
	ld.global.u32 	%r106, [%rd6];
	add.s32 	%r107, %r264, %r7;
	st.shared.u32 	[%r107], %r106;
$L__BB0_6:
	add.s32 	%r26, %r96, %r256;
	setp.ge.u32 	%p5, %r26, %r94;
	@%p5 bra 	$L__BB0_8;
	mul.wide.u32 	%rd7, %r263, 4;
	add.s64 	%rd8, %rd1, %rd7;
	ld.global.u32 	%r108, [%rd8];
	shl.b32 	%r110, %r103, 2;
	add.s32 	%r111, %r264, %r110;
	st.shared.u32 	[%r111], %r108;
$L__BB0_8:
	add.s32 	%r27, %r96, %r26;
	setp.ge.u32 	%p6, %r27, %r94;
	@%p6 bra 	$L__BB0_10;
	mul.wide.u32 	%rd9, %r262, 4;
	add.s64 	%rd10, %rd1, %rd9;
	ld.global.u32 	%r112, [%rd10];
	add.s32 	%r113, %r6, %r7;
	add.s32 	%r114, %r264, %r113;
	st.shared.u32 	[%r114], %r112;
$L__BB0_10:
	add.s32 	%r28, %r96, %r27;
	setp.ge.u32 	%p7, %r28, %r94;
	@%p7 bra 	$L__BB0_12;
	mul.wide.u32 	%rd11, %r261, 4;
	add.s64 	%rd12, %rd1, %rd11;
	ld.global.u32 	%r115, [%rd12];
	mad.lo.s32 	%r116, %r96, 12, %r7;
	add.s32 	%r117, %r264, %r116;
	st.shared.u32 	[%r117], %r115;
$L__BB0_12:
	add.s32 	%r29, %r96, %r28;
	setp.ge.u32 	%p8, %r29, %r94;
	@%p8 bra 	$L__BB0_14;
	mul.wide.u32 	%rd13, %r260, 4;
	add.s64 	%rd14, %rd1, %rd13;
	ld.global.u32 	%r118, [%rd14];
	shl.b32 	%r119, %r96, 4;
	add.s32 	%r120, %r119, %r7;
	add.s32 	%r121, %r264, %r120;
	st.shared.u32 	[%r121], %r118;
$L__BB0_14:
	add.s32 	%r30, %r96, %r29;
	setp.ge.u32 	%p9, %r30, %r94;
	@%p9 bra 	$L__BB0_16;
	mul.wide.u32 	%rd15, %r259, 4;
	add.s64 	%rd16, %rd1, %rd15;
	ld.global.u32 	%r122, [%rd16];
	mad.lo.s32 	%r123, %r96, 20, %r7;
	add.s32 	%r124, %r264, %r123;
	st.shared.u32 	[%r124], %r122;
$L__BB0_16:
	add.s32 	%r31, %r96, %r30;
	setp.ge.u32 	%p10, %r31, %r94;
	@%p10 bra 	$L__BB0_18;
	mul.wide.u32 	%rd17, %r258, 4;
	add.s64 	%rd18, %rd1, %rd17;
	ld.global.u32 	%r125, [%rd18];
	mad.lo.s32 	%r126, %r96, 24, %r7;
	add.s32 	%r127, %r264, %r126;
	st.shared.u32 	[%r127], %r125;
$L__BB0_18:
	add.s32 	%r128, %r96, %r31;
	setp.ge.u32 	%p11, %r128, %r94;
	@%p11 bra 	$L__BB0_20;
	mul.wide.u32 	%rd19, %r257, 4;
	add.s64 	%rd20, %rd1, %rd19;
	ld.global.u32 	%r129, [%rd20];
	mad.lo.s32 	%r130, %r96, 28, %r7;
	add.s32 	%r131, %r264, %r130;
	st.shared.u32 	[%r131], %r129;
$L__BB0_20:
	add.s32 	%r265, %r265, 8;
	shl.b32 	%r132, %r96, 5;
	add.s32 	%r264, %r264, %r132;
	add.s32 	%r263, %r263, %r6;
	add.s32 	%r262, %r262, %r6;
	add.s32 	%r261, %r261, %r6;
	add.s32 	%r260, %r260, %r6;
	add.s32 	%r259, %r259, %r6;
	add.s32 	%r258, %r258, %r6;
	add.s32 	%r257, %r257, %r6;
	add.s32 	%r256, %r256, %r6;
	setp.ne.s32 	%p12, %r265, 0;
	@%p12 bra 	$L__BB0_4;
$L__BB0_21:
	and.b32  	%r44, %r98, 7;
	setp.eq.s32 	%p13, %r44, 0;
	@%p13 bra 	$L__BB0_42;
	add.s32 	%r45, %r2, %r1;
	and.b32  	%r46, %r98, 3;
	setp.lt.u32 	%p14, %r44, 4;
	@%p14 bra 	$L__BB0_32;
	mul.lo.s32 	%r47, %r267, %r96;
	add.s32 	%r48, %r45, %r47;
	setp.ge.u32 	%p15, %r48, %r94;
	@%p15 bra 	$L__BB0_25;
	mul.wide.u32 	%rd21, %r48, 4;
	add.s64 	%rd22, %rd1, %rd21;
	ld.global.u32 	%r133, [%rd22];
	add.s32 	%r134, %r47, %r1;
	shl.b32 	%r135, %r134, 2;
	mov.u32 	%r136, datos_shared;
	add.s32 	%r137, %r136, %r135;
	st.shared.u32 	[%r137], %r133;
$L__BB0_25:
	add.s32 	%r49, %r47, %r96;
	add.s32 	%r50, %r48, %r96;
	setp.ge.u32 	%p16, %r50, %r94;
	@%p16 bra 	$L__BB0_27;
	mul.wide.u32 	%rd23, %r50, 4;
	add.s64 	%rd24, %rd1, %rd23;
	ld.global.u32 	%r138, [%rd24];
	add.s32 	%r139, %r49, %r1;
	shl.b32 	%r140, %r139, 2;
	mov.u32 	%r141, datos_shared;
	add.s32 	%r142, %r141, %r140;
	st.shared.u32 	[%r142], %r138;
$L__BB0_27:
	add.s32 	%r51, %r49, %r96;
	add.s32 	%r52, %r50, %r96;
	setp.ge.u32 	%p17, %r52, %r94;
	@%p17 bra 	$L__BB0_29;
	mul.wide.u32 	%rd25, %r52, 4;
	add.s64 	%rd26, %rd1, %rd25;
	ld.global.u32 	%r143, [%rd26];
	add.s32 	%r144, %r51, %r1;
	shl.b32 	%r145, %r144, 2;
	mov.u32 	%r146, datos_shared;
	add.s32 	%r147, %r146, %r145;
	st.shared.u32 	[%r147], %r143;
$L__BB0_29:
	add.s32 	%r53, %r52, %r96;
	setp.ge.u32 	%p18, %r53, %r94;
	@%p18 bra 	$L__BB0_31;
	mul.wide.u32 	%rd27, %r53, 4;
	add.s64 	%rd28, %rd1, %rd27;
	ld.global.u32 	%r148, [%rd28];
	add.s32 	%r149, %r51, %r96;
	add.s32 	%r150, %r149, %r1;
	shl.b32 	%r151, %r150, 2;
	mov.u32 	%r152, datos_shared;
	add.s32 	%r153, %r152, %r151;
	st.shared.u32 	[%r153], %r148;
$L__BB0_31:
	add.s32 	%r267, %r267, 4;
$L__BB0_32:
	setp.eq.s32 	%p19, %r46, 0;
	@%p19 bra 	$L__BB0_42;
	setp.eq.s32 	%p20, %r46, 1;
	@%p20 bra 	$L__BB0_39;
	mul.lo.s32 	%r56, %r267, %r96;
	add.s32 	%r57, %r45, %r56;
	setp.ge.u32 	%p21, %r57, %r94;
	@%p21 bra 	$L__BB0_36;
	mul.wide.u32 	%rd29, %r57, 4;
	add.s64 	%rd30, %rd1, %rd29;
	ld.global.u32 	%r154, [%rd30];
	add.s32 	%r155, %r56, %r1;
	shl.b32 	%r156, %r155, 2;
	mov.u32 	%r157, datos_shared;
	add.s32 	%r158, %r157, %r156;
	st.shared.u32 	[%r158], %r154;
$L__BB0_36:
	add.s32 	%r58, %r57, %r96;
	setp.ge.u32 	%p22, %r58, %r94;
	@%p22 bra 	$L__BB0_38;
	mul.wide.u32 	%rd31, %r58, 4;
	add.s64 	%rd32, %rd1, %rd31;
	ld.global.u32 	%r159, [%rd32];
	add.s32 	%r160, %r56, %r96;
	add.s32 	%r161, %r160, %r1;
	shl.b32 	%r162, %r161, 2;
	mov.u32 	%r163, datos_shared;
	add.s32 	%r164, %r163, %r162;
	st.shared.u32 	[%r164], %r159;
$L__BB0_38:
	add.s32 	%r267, %r267, 2;
$L__BB0_39:
	and.b32  	%r165, %r98, 1;
	setp.eq.b32 	%p23, %r165, 1;
	not.pred 	%p24, %p23;
	@%p24 bra 	$L__BB0_42;
	mul.lo.s32 	%r61, %r267, %r96;
	add.s32 	%r62, %r45, %r61;
	setp.ge.u32 	%p25, %r62, %r94;
	@%p25 bra 	$L__BB0_42;
	mul.wide.u32 	%rd33, %r62, 4;
	add.s64 	%rd34, %rd1, %rd33;
	ld.global.u32 	%r166, [%rd34];
	add.s32 	%r167, %r61, %r1;
	shl.b32 	%r168, %r167, 2;
	mov.u32 	%r169, datos_shared;
	add.s32 	%r170, %r169, %r168;
	st.shared.u32 	[%r170], %r166;
$L__BB0_42:
	bar.sync 	0;
	setp.lt.s32 	%p26, %r95, 1;
	@%p26 bra 	$L__BB0_83;
	and.b32  	%r63, %r95, 7;
	setp.lt.u32 	%p27, %r95, 8;
	mov.b32 	%r271, 0;
	@%p27 bra 	$L__BB0_62;
	and.b32  	%r271, %r95, 2147483640;
	mov.b32 	%r269, 0;
	mov.u32 	%r174, datos_shared;
$L__BB0_45:
	.pragma "nounroll";
	shl.b32 	%r173, %r269, 2;
	add.s32 	%r66, %r174, %r173;
	ld.shared.u32 	%r67, [%r66];
	and.b32  	%r175, %r67, %r4;
	setp.ne.s32 	%p28, %r175, %r1;
	add.s32 	%r68, %r269, %r2;
	setp.ge.s32 	%p29, %r68, %r94;
	or.pred  	%p30, %p28, %p29;
	@%p30 bra 	$L__BB0_47;
	add.s32 	%r176, %r67, %r3;
	mul.wide.s32 	%rd35, %r176, 4;
	add.s64 	%rd36, %rd2, %rd35;
	ld.global.u32 	%r177, [%rd36];
	add.s32 	%r178, %r177, 1;
	st.global.u32 	[%rd36], %r178;
$L__BB0_47:
	ld.shared.u32 	%r69, [%r66+4];
	and.b32  	%r179, %r69, %r4;
	setp.ne.s32 	%p31, %r179, %r1;
	add.s32 	%r180, %r68, 1;
	setp.ge.s32 	%p32, %r180, %r94;
	or.pred  	%p33, %p31, %p32;
	@%p33 bra 	$L__BB0_49;
	add.s32 	%r181, %r69, %r3;
	mul.wide.s32 	%rd37, %r181, 4;
	add.s64 	%rd38, %rd2, %rd37;
	ld.global.u32 	%r182, [%rd38];
	add.s32 	%r183, %r182, 1;
	st.global.u32 	[%rd38], %r183;
$L__BB0_49:
	ld.shared.u32 	%r70, [%r66+8];
	and.b32  	%r184, %r70, %r4;
	setp.ne.s32 	%p34, %r184, %r1;
	add.s32 	%r185, %r68, 2;
	setp.ge.s32 	%p35, %r185, %r94;
	or.pred  	%p36, %p34, %p35;
	@%p36 bra 	$L__BB0_51;
	add.s32 	%r186, %r70, %r3;
	mul.wide.s32 	%rd39, %r186, 4;
	add.s64 	%rd40, %rd2, %rd39;
	ld.global.u32 	%r187, [%rd40];
	add.s32 	%r188, %r187, 1;
	st.global.u32 	[%rd40], %r188;
$L__BB0_51:
	ld.shared.u32 	%r71, [%r66+12];
	and.b32  	%r189, %r71, %r4;
	setp.ne.s32 	%p37, %r189, %r1;
	add.s32 	%r190, %r68, 3;
	setp.ge.s32 	%p38, %r190, %r94;
	or.pred  	%p39, %p37, %p38;
	@%p39 bra 	$L__BB0_53;
	add.s32 	%r191, %r71, %r3;
	mul.wide.s32 	%rd41, %r191, 4;
	add.s64 	%rd42, %rd2, %rd41;
	ld.global.u32 	%r192, [%rd42];
	add.s32 	%r193, %r192, 1;
	st.global.u32 	[%rd42], %r193;
$L__BB0_53:
	ld.shared.u32 	%r72, [%r66+16];
	and.b32  	%r194, %r72, %r4;
	setp.ne.s32 	%p40, %r194, %r1;
	add.s32 	%r195, %r68, 4;
	setp.ge.s32 	%p41, %r195, %r94;
	or.pred  	%p42, %p40, %p41;
	@%p42 bra 	$L__BB0_55;
	add.s32 	%r196, %r72, %r3;
	mul.wide.s32 	%rd43, %r196, 4;
	add.s64 	%rd44, %rd2, %rd43;
	ld.global.u32 	%r197, [%rd44];
	add.s32 	%r198, %r197, 1;
	st.global.u32 	[%rd44], %r198;
$L__BB0_55:
	ld.shared.u32 	%r73, [%r66+20];
	and.b32  	%r199, %r73, %r4;
	setp.ne.s32 	%p43, %r199, %r1;
	add.s32 	%r200, %r68, 5;
	setp.ge.s32 	%p44, %r200, %r94;
	or.pred  	%p45, %p43, %p44;
	@%p45 bra 	$L__BB0_57;
	add.s32 	%r201, %r73, %r3;
	mul.wide.s32 	%rd45, %r201, 4;
	add.s64 	%rd46, %rd2, %rd45;
	ld.global.u32 	%r202, [%rd46];
	add.s32 	%r203, %r202, 1;
	st.global.u32 	[%rd46], %r203;
$L__BB0_57:
	ld.shared.u32 	%r74, [%r66+24];
	and.b32  	%r204, %r74, %r4;
	setp.ne.s32 	%p46, %r204, %r1;
	add.s32 	%r205, %r68, 6;
	setp.ge.s32 	%p47, %r205, %r94;
	or.pred  	%p48, %p46, %p47;
	@%p48 bra 	$L__BB0_59;
	add.s32 	%r206, %r74, %r3;
	mul.wide.s32 	%rd47, %r206, 4;
	add.s64 	%rd48, %rd2, %rd47;
	ld.global.u32 	%r207, [%rd48];
	add.s32 	%r208, %r207, 1;
	st.global.u32 	[%rd48], %r208;
$L__BB0_59:
	ld.shared.u32 	%r75, [%r66+28];
	and.b32  	%r209, %r75, %r4;
	setp.ne.s32 	%p49, %r209, %r1;
	add.s32 	%r210, %r68, 7;
	setp.ge.s32 	%p50, %r210, %r94;
	or.pred  	%p51, %p49, %p50;
	@%p51 bra 	$L__BB0_61;
	add.s32 	%r211, %r75, %r3;
	mul.wide.s32 	%rd49, %r211, 4;
	add.s64 	%rd50, %rd2, %rd49;
	ld.global.u32 	%r212, [%rd50];
	add.s32 	%r213, %r212, 1;
	st.global.u32 	[%rd50], %r213;
$L__BB0_61:
	add.s32 	%r269, %r269, 8;
	setp.ne.s32 	%p52, %r269, %r271;
	@%p52 bra 	$L__BB0_45;
$L__BB0_62:
	setp.eq.s32 	%p53, %r63, 0;
	@%p53 bra 	$L__BB0_83;
	and.b32  	%r78, %r95, 3;
	setp.lt.u32 	%p54, %r63, 4;
	@%p54 bra 	$L__BB0_73;
	shl.b32 	%r215, %r271, 2;
	mov.u32 	%r216, datos_shared;
	add.s32 	%r79, %r216, %r215;
	ld.shared.u32 	%r80, [%r79];
	and.b32  	%r217, %r80, %r4;
	setp.ne.s32 	%p55, %r217, %r1;
	add.s32 	%r81, %r271, %r2;
	setp.ge.s32 	%p56, %r81, %r94;
	or.pred  	%p57, %p55, %p56;
	@%p57 bra 	$L__BB0_66;
	add.s32 	%r218, %r80, %r3;
	mul.wide.s32 	%rd51, %r218, 4;
	add.s64 	%rd52, %rd2, %rd51;
	ld.global.u32 	%r219, [%rd52];
	add.s32 	%r220, %r219, 1;
	st.global.u32 	[%rd52], %r220;
$L__BB0_66:
	ld.shared.u32 	%r82, [%r79+4];
	and.b32  	%r221, %r82, %r4;
	setp.ne.s32 	%p58, %r221, %r1;
	add.s32 	%r222, %r81, 1;
	setp.ge.s32 	%p59, %r222, %r94;
	or.pred  	%p60, %p58, %p59;
	@%p60 bra 	$L__BB0_68;
	add.s32 	%r223, %r82, %r3;
	mul.wide.s32 	%rd53, %r223, 4;
	add.s64 	%rd54, %rd2, %rd53;
	ld.global.u32 	%r224, [%rd54];
	add.s32 	%r225, %r224, 1;
	st.global.u32 	[%rd54], %r225;
$L__BB0_68:
	ld.shared.u32 	%r83, [%r79+8];
	and.b32  	%r226, %r83, %r4;
	setp.ne.s32 	%p61, %r226, %r1;
	add.s32 	%r227, %r81, 2;
	setp.ge.s32 	%p62, %r227, %r94;
	or.pred  	%p63, %p61, %p62;
	@%p63 bra 	$L__BB0_70;
	add.s32 	%r228, %r83, %r3;
	mul.wide.s32 	%rd55, %r228, 4;
	add.s64 	%rd56, %rd2, %rd55;
	ld.global.u32 	%r229, [%rd56];
	add.s32 	%r230, %r229, 1;
	st.global.u32 	[%rd56], %r230;
$L__BB0_70:
	ld.shared.u32 	%r84, [%r79+12];
	and.b32  	%r231, %r84, %r4;
	setp.ne.s32 	%p64, %r231, %r1;
	add.s32 	%r232, %r81, 3;
	setp.ge.s32 	%p65, %r232, %r94;
	or.pred  	%p66, %p64, %p65;
	@%p66 bra 	$L__BB0_72;
	add.s32 	%r233, %r84, %r3;
	mul.wide.s32 	%rd57, %r233, 4;
	add.s64 	%rd58, %rd2, %rd57;
	ld.global.u32 	%r234, [%rd58];
	add.s32 	%r235, %r234, 1;
	st.global.u32 	[%rd58], %r235;
$L__BB0_72:
	add.s32 	%r271, %r271, 4;
$L__BB0_73:
	setp.eq.s32 	%p67, %r78, 0;
	@%p67 bra 	$L__BB0_83;
	setp.eq.s32 	%p68, %r78, 1;
	@%p68 bra 	$L__BB0_80;
	shl.b32 	%r236, %r271, 2;
	mov.u32 	%r237, datos_shared;
	add.s32 	%r87, %r237, %r236;
	ld.shared.u32 	%r88, [%r87];
	and.b32  	%r238, %r88, %r4;
	setp.ne.s32 	%p69, %r238, %r1;
	add.s32 	%r89, %r271, %r2;
	setp.ge.s32 	%p70, %r89, %r94;
	or.pred  	%p71, %p69, %p70;
	@%p71 bra 	$L__BB0_77;
	add.s32 	%r239, %r88, %r3;
	mul.wide.s32 	%rd59, %r239, 4;
	add.s64 	%rd60, %rd2, %rd59;
	ld.global.u32 	%r240, [%rd60];
	add.s32 	%r241, %r240, 1;
	st.global.u32 	[%rd60], %r241;
$L__BB0_77:
	ld.shared.u32 	%r90, [%r87+4];
	and.b32  	%r242, %r90, %r4;
	setp.ne.s32 	%p72, %r242, %r1;
	add.s32 	%r243, %r89, 1;
	setp.ge.s32 	%p73, %r243, %r94;
	or.pred  	%p74, %p72, %p73;
	@%p74 bra 	$L__BB0_79;
	add.s32 	%r244, %r90, %r3;
	mul.wide.s32 	%rd61, %r244, 4;
	add.s64 	%rd62, %rd2, %rd61;
	ld.global.u32 	%r245, [%rd62];
	add.s32 	%r246, %r245, 1;
	st.global.u32 	[%rd62], %r246;
$L__BB0_79:
	add.s32 	%r271, %r271, 2;
$L__BB0_80:
	and.b32  	%r247, %r95, 1;
	setp.eq.b32 	%p75, %r247, 1;
	not.pred 	%p76, %p75;
	@%p76 bra 	$L__BB0_83;
	shl.b32 	%r248, %r271, 2;
	mov.u32 	%r249, datos_shared;
	add.s32 	%r250, %r249, %r248;
	ld.shared.u32 	%r93, [%r250];
	and.b32  	%r251, %r93, %r4;
	setp.ne.s32 	%p77, %r251, %r1;
	add.s32 	%r252, %r271, %r2;
	setp.ge.s32 	%p78, %r252, %r94;
	or.pred  	%p79, %p77, %p78;
	@%p79 bra 	$L__BB0_83;
	add.s32 	%r253, %r93, %r3;
	mul.wide.s32 	%rd63, %r253, 4;
	add.s64 	%rd64, %rd2, %rd63;
	ld.global.u32 	%r254, [%rd64];
	add.s32 	%r255, %r254, 1;
	st.global.u32 	[%rd64], %r255;
$L__BB0_83:
	ret;

}
	// .globl	_Z19reducir_kernel_cudaPiii
.visible .entry _Z19reducir_kernel_cudaPiii(
	.param .u64 .ptr .align 1 _Z19reducir_kernel_cudaPiii_param_0,
	.param .u32 _Z19reducir_kernel_cudaPiii_param_1,
	.param .u32 _Z19reducir_kernel_cudaPiii_param_2
)
{
	.reg .pred 	%p<2>;
	.reg .b32 	%r<11>;
	.reg .b64 	%rd<11>;

	ld.param.u64 	%rd2, [_Z19reducir_kernel_cudaPiii_param_0];
	ld.param.u32 	%r1, [_Z19reducir_kernel_cudaPiii_param_1];
	ld.param.u32 	%r2, [_Z19reducir_kernel_cudaPiii_param_2];
	mov.u32 	%r3, %ctaid.x;
	mov.u32 	%r4, %ntid.x;
	mov.u32 	%r5, %tid.x;
	mad.lo.s32 	%r6, %r3, %r4, %r5;
	cvt.u64.u32 	%rd1, %r6;
	cvt.s64.s32 	%rd3, %r1;
	setp.ge.u64 	%p1, %rd1, %rd3;
	@%p1 bra 	$L__BB1_2;
	cvta.to.global.u64 	%rd4, %rd2;
	mul.lo.s32 	%r7, %r2, %r1;
	cvt.s64.s32 	%rd5, %r7;
	add.s64 	%rd6, %rd5, %rd1;
	shl.b64 	%rd7, %rd6, 2;
	add.s64 	%rd8, %rd4, %rd7;
	ld.global.u32 	%r8, [%rd8];
	shl.b64 	%rd9, %rd1, 2;
	add.s64 	%rd10, %rd4, %rd9;
	ld.global.u32 	%r9, [%rd10];
	add.s32 	%r10, %r9, %r8;
	st.global.u32 	[%rd10], %r10;
$L__BB1_2:
	ret;

}


// ===== COMPILED SASS (sm_100) =====

	.target	sm_100

	.elftype	@"ET_EXEC"


//--------------------- .note.nv.tkinfo           --------------------------
	.section	.note.nv.tkinfo,"",@"SHT_NOTE"
	.sectionflags	@"SHF_NOTE_NV_TKINFO"
	.tkinfo
        /*0018*/ 	.word	0x00000002
        /*0030*/ 	.string	""
        /*0030*/ 	.string	"ptxas"
        /*0030*/ 	.string	"Cuda compilation tools, release 13.0, V13.0.88"
        /*0030*/ 	.string	"Build cuda_13.0.r13.0/compiler.36424714_0"
        /*0030*/ 	.string	"-arch sm_100 -m 64 "



//--------------------- .note.nv.cuinfo           --------------------------
	.section	.note.nv.cuinfo,"",@"SHT_NOTE"
	.sectionflags	@"SHF_NOTE_NV_CUINFO"
        /*0018*/ 	.short	0x0002
        /*001a*/ 	.short	0x0064
        /*001c*/ 	.short	0x0082
	.zero		2


//--------------------- .nv.info                  --------------------------
	.section	.nv.info,"",@"SHT_CUDA_INFO"
	.align	4


	//----- nvinfo : EIATTR_REGCOUNT
	.align		4
        /*0000*/ 	.byte	0x04, 0x2f
        /*0002*/ 	.short	(.L_1 - .L_0)
	.align		4
.L_0:
        /*0004*/ 	.word	index@(_Z18contar_kernel_cudaPiS_iiiii)
        /*0008*/ 	.word	0x00000020


	//----- nvinfo : EIATTR_FRAME_SIZE
	.align		4
.L_1:
        /*000c*/ 	.byte	0x04, 0x11
        /*000e*/ 	.short	(.L_3 - .L_2)
	.align		4
.L_2:
        /*0010*/ 	.word	index@(_Z18contar_kernel_cudaPiS_iiiii)
        /*0014*/ 	.word	0x00000000


	//----- nvinfo : EIATTR_REGCOUNT
	.align		4
.L_3:
        /*0018*/ 	.byte	0x04, 0x2f
        /*001a*/ 	.short	(.L_5 - .L_4)
	.align		4
.L_4:
        /*001c*/ 	.word	index@(_Z19reducir_kernel_cudaPiii)
        /*0020*/ 	.word	0x0000000a


	//----- nvinfo : EIATTR_FRAME_SIZE
	.align		4
.L_5:
        /*0024*/ 	.byte	0x04, 0x11
        /*0026*/ 	.short	(.L_7 - .L_6)
	.align		4
.L_6:
        /*0028*/ 	.word	index@(_Z19reducir_kernel_cudaPiii)
        /*002c*/ 	.word	0x00000000


	//----- nvinfo : EIATTR_MIN_STACK_SIZE
	.align		4
.L_7:
        /*0030*/ 	.byte	0x04, 0x12
        /*0032*/ 	.short	(.L_9 - .L_8)
	.align		4
.L_8:
        /*0034*/ 	.word	index@(_Z19reducir_kernel_cudaPiii)
        /*0038*/ 	.word	0x00000000


	//----- nvinfo : EIATTR_MIN_STACK_SIZE
	.align		4
.L_9:
        /*003c*/ 	.byte	0x04, 0x12
        /*003e*/ 	.short	(.L_11 - .L_10)
	.align		4
.L_10:
        /*0040*/ 	.word	index@(_Z18contar_kernel_cudaPiS_iiiii)
        /*0044*/ 	.word	0x00000000
.L_11:


//--------------------- .nv.compat                --------------------------
	.section	.nv.compat,"",@"SHT_CUDA_COMPAT_INFO"
	.align	4
        /*0000*/ 	.byte	0x02, 0x09, 0x00, 0x00, 0x02, 0x02, 0x01, 0x00, 0x02, 0x05, 0x05, 0x00, 0x03, 0x07, 0x01, 0x01
        /*0010*/ 	.byte	0x02, 0x03, 0x00, 0x00, 0x02, 0x06, 0x01, 0x00, 0x04, 0x0b, 0x08, 0x00, 0x09, 0x00, 0x00, 0x00
        /*0020*/ 	.byte	0x00, 0x00, 0x00, 0x00


//--------------------- .nv.info._Z19reducir_kernel_cudaPiii --------------------------
	.section	.nv.info._Z19reducir_kernel_cudaPiii,"",@"SHT_CUDA_INFO"
	.sectionflags	@""
	.align	4


	//----- nvinfo : EIATTR_CUDA_API_VERSION
	.align		4
        /*0000*/ 	.byte	0x04, 0x37
        /*0002*/ 	.short	(.L_13 - .L_12)
.L_12:
        /*0004*/ 	.word	0x00000082


	//----- nvinfo : EIATTR_KPARAM_INFO
	.align		4
.L_13:
        /*0008*/ 	.byte	0x04, 0x17
        /*000a*/ 	.short	(.L_15 - .L_14)
.L_14:
        /*000c*/ 	.word	0x00000000
        /*0010*/ 	.short	0x0002
        /*0012*/ 	.short	0x000c
        /*0014*/ 	.byte	0x00, 0xf0, 0x11, 0x00


	//----- nvinfo : EIATTR_KPARAM_INFO
	.align		4
.L_15:
        /*0018*/ 	.byte	0x04, 0x17
        /*001a*/ 	.short	(.L_17 - .L_16)
.L_16:
        /*001c*/ 	.word	0x00000000
        /*0020*/ 	.short	0x0001
        /*0022*/ 	.short	0x0008
        /*0024*/ 	.byte	0x00, 0xf0, 0x11, 0x00


	//----- nvinfo : EIATTR_KPARAM_INFO
	.align		4
.L_17:
        /*0028*/ 	.byte	0x04, 0x17
        /*002a*/ 	.short	(.L_19 - .L_18)
.L_18:
        /*002c*/ 	.word	0x00000000
        /*0030*/ 	.short	0x0000
        /*0032*/ 	.short	0x0000
        /*0034*/ 	.byte	0x00, 0xf5, 0x21, 0x00


	//----- nvinfo : EIATTR_SPARSE_MMA_MASK
	.align		4
.L_19:
        /*0038*/ 	.byte	0x03, 0x50
        /*003a*/ 	.short	0x0000


	//----- nvinfo : EIATTR_MAXREG_COUNT
	.align		4
        /*003c*/ 	.byte	0x03, 0x1b
        /*003e*/ 	.short	0x00ff


	//----- nvinfo : EIATTR_MERCURY_ISA_VERSION
	.align		4
        /*0040*/ 	.byte	0x03, 0x5f
        /*0042*/ 	.short	0x0101


	//----- nvinfo : EIATTR_VRC_CTA_INIT_COUNT
	.align		4
        /*0044*/ 	.byte	0x02, 0x4a
	.zero		1
	.zero		1


	//----- nvinfo : EIATTR_EXIT_INSTR_OFFSETS
	.align		4
        /*0048*/ 	.byte	0x04, 0x1c
        /*004a*/ 	.short	(.L_21 - .L_20)


	//   ....[0]....
.L_20:
        /*004c*/ 	.word	0x00000090


	//   ....[1]....
        /*0050*/ 	.word	0x00000180


	//----- nvinfo : EIATTR_CBANK_PARAM_SIZE
	.align		4
.L_21:
        /*0054*/ 	.byte	0x03, 0x19
        /*0056*/ 	.short	0x0010


	//----- nvinfo : EIATTR_PARAM_CBANK
	.align		4
        /*0058*/ 	.byte	0x04, 0x0a
        /*005a*/ 	.short	(.L_23 - .L_22)
	.align		4
.L_22:
        /*005c*/ 	.word	index@(.nv.constant0._Z19reducir_kernel_cudaPiii)
        /*0060*/ 	.short	0x0380
        /*0062*/ 	.short	0x0010


	//----- nvinfo : EIATTR_SW_WAR
	.align		4
.L_23:
        /*0064*/ 	.byte	0x04, 0x36
        /*0066*/ 	.short	(.L_25 - .L_24)
.L_24:
        /*0068*/ 	.word	0x00000008
.L_25:


//--------------------- .nv.info._Z18contar_kernel_cudaPiS_iiiii --------------------------
	.section	.nv.info._Z18contar_kernel_cudaPiS_iiiii,"",@"SHT_CUDA_INFO"
	.sectionflags	@""
	.align	4


	//----- nvinfo : EIATTR_CUDA_API_VERSION
	.align		4
        /*0000*/ 	.byte	0x04, 0x37
        /*0002*/ 	.short	(.L_27 - .L_26)
.L_26:
        /*0004*/ 	.word	0x00000082


	//----- nvinfo : EIATTR_KPARAM_INFO
	.align		4
.L_27:
        /*0008*/ 	.byte	0x04, 0x17
        /*000a*/ 	.short	(.L_29 - .L_28)
.L_28:
        /*000c*/ 	.word	0x00000000
        /*0010*/ 	.short	0x0006
        /*0012*/ 	.short	0x0020
        /*0014*/ 	.byte	0x00, 0xf0, 0x11, 0x00


	//----- nvinfo : EIATTR_KPARAM_INFO
	.align		4
.L_29:
        /*0018*/ 	.byte	0x04, 0x17
        /*001a*/ 	.short	(.L_31 - .L_30)
.L_30:
        /*001c*/ 	.word	0x00000000
        /*0020*/ 	.short	0x0005
        /*0022*/ 	.short	0x001c
        /*0024*/ 	.byte	0x00, 0xf0, 0x11, 0x00


	//----- nvinfo : EIATTR_KPARAM_INFO
	.align		4
.L_31:
        /*0028*/ 	.byte	0x04, 0x17
        /*002a*/ 	.short	(.L_33 - .L_32)
.L_32:
        /*002c*/ 	.word	0x00000000
        /*0030*/ 	.short	0x0004
        /*0032*/ 	.short	0x0018
        /*0034*/ 	.byte	0x00, 0xf0, 0x11, 0x00


	//----- nvinfo : EIATTR_KPARAM_INFO
	.align		4
.L_33:
        /*0038*/ 	.byte	0x04, 0x17
        /*003a*/ 	.short	(.L_35 - .L_34)
.L_34:
        /*003c*/ 	.word	0x00000000
        /*0040*/ 	.short	0x0003
        /*0042*/ 	.short	0x0014
        /*0044*/ 	.byte	0x00, 0xf0, 0x11, 0x00


	//----- nvinfo : EIATTR_KPARAM_INFO
	.align		4
.L_35:
        /*0048*/ 	.byte	0x04, 0x17
        /*004a*/ 	.short	(.L_37 - .L_36)
.L_36:
        /*004c*/ 	.word	0x00000000
        /*0050*/ 	.short	0x0002
        /*0052*/ 	.short	0x0010
        /*0054*/ 	.byte	0x00, 0xf0, 0x11, 0x00


	//----- nvinfo : EIATTR_KPARAM_INFO
	.align		4
.L_37:
        /*0058*/ 	.byte	0x04, 0x17
        /*005a*/ 	.short	(.L_39 - .L_38)
.L_38:
        /*005c*/ 	.word	0x00000000
        /*0060*/ 	.short	0x0001
        /*0062*/ 	.short	0x0008
        /*0064*/ 	.byte	0x00, 0xf5, 0x21, 0x00


	//----- nvinfo : EIATTR_KPARAM_INFO
	.align		4
.L_39:
        /*0068*/ 	.byte	0x04, 0x17
        /*006a*/ 	.short	(.L_41 - .L_40)
.L_40:
        /*006c*/ 	.word	0x00000000
        /*0070*/ 	.short	0x0000
        /*0072*/ 	.short	0x0000
        /*0074*/ 	.byte	0x00, 0xf5, 0x21, 0x00


	//----- nvinfo : EIATTR_SPARSE_MMA_MASK
	.align		4
.L_41:
        /*0078*/ 	.byte	0x03, 0x50
        /*007a*/ 	.short	0x0000


	//----- nvinfo : EIATTR_MAXREG_COUNT
	.align		4
        /*007c*/ 	.byte	0x03, 0x1b
        /*007e*/ 	.short	0x00ff


	//----- nvinfo : EIATTR_NUM_BARRIERS
	.align		4
        /*0080*/ 	.byte	0x02, 0x4c
        /*0082*/ 	.byte	0x01
	.zero		1


	//----- nvinfo : EIATTR_MERCURY_ISA_VERSION
	.align		4
        /*0084*/ 	.byte	0x03, 0x5f
        /*0086*/ 	.short	0x0101


	//----- nvinfo : EIATTR_INT_WARP_WIDE_INSTR_OFFSETS
	.align		4
        /*0088*/ 	.byte	0x04, 0x31
        /*008a*/ 	.short	(.L_43 - .L_42)


	//   ....[0]....
.L_42:
        /*008c*/ 	.word	0x00000b20


	//----- nvinfo : EIATTR_VRC_CTA_INIT_COUNT
	.align		4
.L_43:
        /*0090*/ 	.byte	0x02, 0x4a
	.zero		1
	.zero		1


	//----- nvinfo : EIATTR_EXIT_INSTR_OFFSETS
	.align		4
        /*0094*/ 	.byte	0x04, 0x1c
        /*0096*/ 	.short	(.L_45 - .L_44)


	//   ....[0]....
.L_44:
        /*0098*/ 	.word	0x00000040


	//   ....[1]....
        /*009c*/ 	.word	0x00000d50


	//   ....[2]....
        /*00a0*/ 	.word	0x00001440


	//   ....[3]....
        /*00a4*/ 	.word	0x00001800


	//   ....[4]....
        /*00a8*/ 	.word	0x00001a50


	//   ....[5]....
        /*00ac*/ 	.word	0x00001b00


	//   ....[6]....
        /*00b0*/ 	.word	0x00001b80


	//----- nvinfo : EIATTR_CRS_STACK_SIZE
	.align		4
.L_45:
        /*00b4*/ 	.byte	0x04, 0x1e
        /*00b6*/ 	.short	(.L_47 - .L_46)
.L_46:
        /*00b8*/ 	.word	0x00000000


	//----- nvinfo : EIATTR_CBANK_PARAM_SIZE
	.align		4
.L_47:
        /*00bc*/ 	.byte	0x03, 0x19
        /*00be*/ 	.short	0x0024


	//----- nvinfo : EIATTR_PARAM_CBANK
	.align		4
        /*00c0*/ 	.byte	0x04, 0x0a
        /*00c2*/ 	.short	(.L_49 - .L_48)
	.align		4
.L_48:
        /*00c4*/ 	.word	index@(.nv.constant0._Z18contar_kernel_cudaPiS_iiiii)
        /*00c8*/ 	.short	0x0380
        /*00ca*/ 	.short	0x0024


	//----- nvinfo : EIATTR_SW_WAR
	.align		4
.L_49:
        /*00cc*/ 	.byte	0x04, 0x36
        /*00ce*/ 	.short	(.L_51 - .L_50)
.L_50:
        /*00d0*/ 	.word	0x00000008
.L_51:


//--------------------- .nv.callgraph             --------------------------
	.section	.nv.callgraph,"",@"SHT_CUDA_CALLGRAPH"
	.align	4
	.sectionentsize	8
	.align		4
        /*0000*/ 	.word	0x00000000
	.align		4
        /*0004*/ 	.word	0xffffffff
	.align		4
        /*0008*/ 	.word	0x00000000
	.align		4
        /*000c*/ 	.word	0xfffffffe
	.align		4
        /*0010*/ 	.word	0x00000000
	.align		4
        /*0014*/ 	.word	0xfffffffd
	.align		4
        /*0018*/ 	.word	0x00000000
	.align		4
        /*001c*/ 	.word	0xfffffffc


//--------------------- .text._Z19reducir_kernel_cudaPiii --------------------------
	.section	.text._Z19reducir_kernel_cudaPiii,"ax",@progbits
	.align	128
        .global         _Z19reducir_kernel_cudaPiii
        .type           _Z19reducir_kernel_cudaPiii,@function
        .size           _Z19reducir_kernel_cudaPiii,(.L_x_18 - _Z19reducir_kernel_cudaPiii)
        .other          _Z19reducir_kernel_cudaPiii,@"STO_CUDA_ENTRY STV_DEFAULT"
_Z19reducir_kernel_cudaPiii:
.text._Z19reducir_kernel_cudaPiii:
[----:B------:R-:W-:Y:S01]  /*0000*/  LDC R1, c[0x0][0x37c] ;  /* 0x0000df00ff017b82 */ /* 0x000fe20000000800 */
[----:B------:R-:W0:Y:S07]  /*0010*/  S2R R3, SR_TID.X ;  /* 0x0000000000037919 */ /* 0x000e2e0000002100 */
[----:B------:R-:W0:Y:S01]  /*0020*/  S2UR UR4, SR_CTAID.X ;  /* 0x00000000000479c3 */ /* 0x000e220000002500 */
[----:B------:R-:W1:Y:S07]  /*0030*/  LDCU UR6, c[0x0][0x388] ;  /* 0x00007100ff0677ac */ /* 0x000e6e0008000800 */
[----:B------:R-:W0:Y:S02]  /*0040*/  LDC R0, c[0x0][0x360] ;  /* 0x0000d800ff007b82 */ /* 0x000e240000000800 */
[----:B0-----:R-:W-:Y:S01]  /*0050*/  IMAD R0, R0, UR4, R3 ;  /* 0x0000000400007c24 */ /* 0x001fe2000f8e0203 */
[----:B-1----:R-:W-:-:S04]  /*0060*/  USHF.R.S32.HI UR4, URZ, 0x1f, UR6 ;  /* 0x0000001fff047899 */ /* 0x002fc80008011406 */
[----:B------:R-:W-:-:S04]  /*0070*/  ISETP.GE.U32.AND P0, PT, R0, UR6, PT ;  /* 0x0000000600007c0c */ /* 0x000fc8000bf06070 */
[----:B------:R-:W-:-:S13]  /*0080*/  ISETP.GE.U32.AND.EX P0, PT, RZ, UR4, PT, P0 ;  /* 0x00000004ff007c0c */ /* 0x000fda000bf06100 */
[----:B------:R-:W-:Y:S05]  /*0090*/  @P0 EXIT ;  /* 0x000000000000094d */ /* 0x000fea0003800000 */
[----:B------:R-:W0:Y:S01]  /*00a0*/  LDC R3, c[0x0][0x38c] ;  /* 0x0000e300ff037b82 */ /* 0x000e220000000800 */
[----:B------:R-:W1:Y:S01]  /*00b0*/  LDCU.64 UR8, c[0x0][0x380] ;  /* 0x00007000ff0877ac */ /* 0x000e620008000a00 */
[----:B------:R-:W2:Y:S01]  /*00c0*/  LDCU.64 UR4, c[0x0][0x358] ;  /* 0x00006b00ff0477ac */ /* 0x000ea20008000a00 */
[----:B-1----:R-:W-:Y:S01]  /*00d0*/  LEA R2, P0, R0, UR8, 0x2 ;  /* 0x0000000800027c11 */ /* 0x002fe2000f8010ff */
[----:B0-----:R-:W-:-:S05]  /*00e0*/  IMAD R3, R3, UR6, RZ ;  /* 0x0000000603037c24 */ /* 0x001fca000f8e02ff */
[----:B------:R-:W-:-:S04]  /*00f0*/  IADD3 R5, P1, PT, R0, R3, RZ ;  /* 0x0000000300057210 */ /* 0x000fc80007f3e0ff */
[----:B------:R-:W-:Y:S02]  /*0100*/  LEA.HI.X.SX32 R6, R3, RZ, 0x1, P1 ;  /* 0x000000ff03067211 */ /* 0x000fe400008f0eff */
[C---:B------:R-:W-:Y:S02]  /*0110*/  LEA R4, P1, R5.reuse, UR8, 0x2 ;  /* 0x0000000805047c11 */ /* 0x040fe4000f8210ff */
[----:B------:R-:W-:Y:S02]  /*0120*/  LEA.HI.X R3, R0, UR9, RZ, 0x2, P0 ;  /* 0x0000000900037c11 */ /* 0x000fe400080f14ff */
[----:B------:R-:W-:-:S03]  /*0130*/  LEA.HI.X R5, R5, UR9, R6, 0x2, P1 ;  /* 0x0000000905057c11 */ /* 0x000fc600088f1406 */
[----:B--2---:R-:W2:Y:S04]  /*0140*/  LDG.E R7, desc[UR4][R2.64] ;  /* 0x0000000402077981 */ /* 0x004ea8000c1e1900 */
[----:B------:R-:W2:Y:S02]  /*0150*/  LDG.E R4, desc[UR4][R4.64] ;  /* 0x0000000404047981 */ /* 0x000ea4000c1e1900 */
[----:B--2---:R-:W-:-:S05]  /*0160*/  IMAD.IADD R7, R4, 0x1, R7 ;  /* 0x0000000104077824 */ /* 0x004fca00078e0207 */
[----:B------:R-:W-:Y:S01]  /*0170*/  STG.E desc[UR4][R2.64], R7 ;  /* 0x0000000702007986 */ /* 0x000fe2000c101904 */
[----:B------:R-:W-:Y:S05]  /*0180*/  EXIT ;  /* 0x000000000000794d */ /* 0x000fea0003800000 */
.L_x_0:
[----:B------:R-:W-:-:S00]  /*0190*/  BRA `(.L_x_0) ;  /* 0xfffffffc00fc7947 */ /* 0x000fc0000383ffff */
[----:B------:R-:W-:-:S00]  /*01a0*/  NOP ;  /* 0x0000000000007918 */ /* 0x000fc00000000000 */
        /* <DEDUP_REMOVED lines=13> */
.L_x_18:


//--------------------- .text._Z18contar_kernel_cudaPiS_iiiii --------------------------
	.section	.text._Z18contar_kernel_cudaPiS_iiiii,"ax",@progbits
	.align	128
        .global         _Z18contar_kernel_cudaPiS_iiiii
        .type           _Z18contar_kernel_cudaPiS_iiiii,@function
        .size           _Z18contar_kernel_cudaPiS_iiiii,(.L_x_19 - _Z18contar_kernel_cudaPiS_iiiii)
        .other          _Z18contar_kernel_cudaPiS_iiiii,@"STO_CUDA_ENTRY STV_DEFAULT"
_Z18contar_kernel_cudaPiS_iiiii:
.text._Z18contar_kernel_cudaPiS_iiiii:
[----:B------:R-:W-:Y:S01]  /*0000*/  LDC R1, c[0x0][0x37c] ;  /* 0x0000df00ff017b82 */ /* 0x000fe20000000800 */
[----:B------:R-:W0:Y:S01]  /*0010*/  S2R R0, SR_TID.X ;  /* 0x0000000000007919 */ /* 0x000e220000002100 */
[----:B------:R-:W0:Y:S02]  /*0020*/  LDCU UR7, c[0x0][0x398] ;  /* 0x00007300ff0777ac */ /* 0x000e240008000800 */
[----:B0-----:R-:W-:-:S13]  /*0030*/  ISETP.GE.U32.AND P0, PT, R0, UR7, PT ;  /* 0x0000000700007c0c */ /* 0x001fda000bf06070 */
[----:B------:R-:W-:Y:S05]  /*0040*/  @P0 EXIT ;  /* 0x000000000000094d */ /* 0x000fea0003800000 */
[----:B------:R-:W0:Y:S01]  /*0050*/  LDCU UR5, c[0x0][0x3a0] ;  /* 0x00007400ff0577ac */ /* 0x000e220008000800 */
[----:B------:R-:W1:Y:S01]  /*0060*/  S2UR UR11, SR_CTAID.X ;  /* 0x00000000000b79c3 */ /* 0x000e620000002500 */
[----:B------:R-:W2:Y:S01]  /*0070*/  LDCU.64 UR12, c[0x0][0x358] ;  /* 0x00006b00ff0c77ac */ /* 0x000ea20008000a00 */
[----:B0-----:R-:W-:-:S09]  /*0080*/  UISETP.GE.AND UP0, UPT, UR5, 0x1, UPT ;  /* 0x000000010500788c */ /* 0x001fd2000bf06270 */
[----:B-12---:R-:W-:Y:S05]  /*0090*/  BRA.U !UP0, `(.L_x_1) ;  /* 0x0000000d081c7547 */ /* 0x006fea000b800000 */
[----:B------:R-:W0:Y:S01]  /*00a0*/  LDCU UR8, c[0x0][0x3a0] ;  /* 0x00007400ff0877ac */ /* 0x000e220008000800 */
[----:B------:R-:W-:Y:S01]  /*00b0*/  UISETP.GE.U32.AND UP1, UPT, UR5, 0x8, UPT ;  /* 0x000000080500788c */ /* 0x000fe2000bf26070 */
[----:B------:R-:W-:Y:S01]  /*00c0*/  UMOV UR4, URZ ;  /* 0x000000ff00047c82 */ /* 0x000fe20008000000 */
[----:B0-----:R-:W-:-:S07]  /*00d0*/  ULOP3.LUT UP0, UR10, UR8, 0x7, URZ, 0xc0, !UPT ;  /* 0x00000007080a7892 */ /* 0x001fce000f80c0ff */
[----:B------:R-:W-:Y:S05]  /*00e0*/  BRA.U !UP1, `(.L_x_2) ;  /* 0x00000005095c7547 */ /* 0x000fea000b800000 */
[----:B------:R-:W0:Y:S01]  /*00f0*/  LDC R3, c[0x0][0x394] ;  /* 0x0000e500ff037b82 */ /* 0x000e220000000800 */
[----:B------:R-:W-:Y:S01]  /*0100*/  IMAD.U32 R27, RZ, RZ, UR7 ;  /* 0x00000007ff1b7e24 */ /* 0x000fe2000f8e00ff */
[----:B------:R-:W-:Y:S01]  /*0110*/  ULOP3.LUT UR4, UR5, 0x7ffffff8, URZ, 0xc0, !UPT ;  /* 0x7ffffff805047892 */ /* 0x000fe2000f8ec0ff */
[C---:B------:R-:W-:Y:S01]  /*0120*/  VIADD R2, R0.reuse, UR7 ;  /* 0x0000000700027c36 */ /* 0x040fe20008000000 */
[----:B------:R-:W1:Y:S01]  /*0130*/  LDCU UR14, c[0x0][0x390] ;  /* 0x00007200ff0e77ac */ /* 0x000e620008000800 */
[----:B------:R-:W-:-:S03]  /*0140*/  IMAD.SHL.U32 R4, R0, 0x4, RZ ;  /* 0x0000000400047824 */ /* 0x000fc600078e00ff */
[----:B------:R-:W2:Y:S01]  /*0150*/  S2UR UR6, SR_CgaCtaId ;  /* 0x00000000000679c3 */ /* 0x000ea20000008800 */
[----:B------:R-:W-:Y:S01]  /*0160*/  UMOV UR5, 0x400 ;  /* 0x0000040000057882 */ /* 0x000fe20000000000 */
[----:B------:R-:W3:Y:S01]  /*0170*/  LDCU UR9, c[0x0][0x398] ;  /* 0x00007300ff0977ac */ /* 0x000ee20008000800 */
[C---:B0-----:R-:W-:Y:S02]  /*0180*/  IMAD R22, R3.reuse, UR11, R0 ;  /* 0x0000000b03167c24 */ /* 0x041fe4000f8e0200 */
[----:B------:R-:W-:Y:S02]  /*0190*/  IMAD R3, R3, UR11, R2 ;  /* 0x0000000b03037c24 */ /* 0x000fe4000f8e0202 */
[C-C-:B------:R-:W-:Y:S01]  /*01a0*/  IMAD R6, R27.reuse, 0x3, R22.reuse ;  /* 0x000000031b067824 */ /* 0x140fe200078e0216 */
[C---:B------:R-:W-:Y:S01]  /*01b0*/  LEA R5, R27.reuse, R22, 0x1 ;  /* 0x000000161b057211 */ /* 0x040fe200078e08ff */
[C-C-:B------:R-:W-:Y:S02]  /*01c0*/  IMAD R7, R27.reuse, 0x4, R22.reuse ;  /* 0x000000041b077824 */ /* 0x140fe400078e0216 */
[C-C-:B------:R-:W-:Y:S01]  /*01d0*/  IMAD R23, R27.reuse, 0x5, R22.reuse ;  /* 0x000000051b177824 */ /* 0x140fe200078e0216 */
[----:B--2---:R-:W-:Y:S01]  /*01e0*/  ULEA UR5, UR6, UR5, 0x18 ;  /* 0x0000000506057291 */ /* 0x004fe2000f8ec0ff */
[C-C-:B------:R-:W-:Y:S01]  /*01f0*/  IMAD R25, R27.reuse, 0x6, R22.reuse ;  /* 0x000000061b197824 */ /* 0x140fe200078e0216 */
[----:B------:R-:W-:Y:S01]  /*0200*/  UIADD3 UR6, UPT, UPT, -UR4, URZ, URZ ;  /* 0x000000ff04067290 */ /* 0x000fe2000fffe1ff */
[----:B-1-3--:R-:W-:-:S11]  /*0210*/  IMAD R27, R27, 0x7, R22 ;  /* 0x000000071b1b7824 */ /* 0x00afd600078e0216 */
.L_x_3:
[----:B------:R-:W-:-:S13]  /*0220*/  ISETP.GE.U32.AND P6, PT, R22, UR14, PT ;  /* 0x0000000e16007c0c */ /* 0x000fda000bfc6070 */
[----:B0-----:R-:W0:Y:S02]  /*0230*/  @!P6 LDC.64 R8, c[0x0][0x380] ;  /* 0x0000e000ff08eb82 */ /* 0x001e240000000a00 */
[----:B0-----:R-:W-:-:S05]  /*0240*/  @!P6 IMAD.WIDE.U32 R8, R22, 0x4, R8 ;  /* 0x000000041608e825 */ /* 0x001fca00078e0008 */
[----:B------:R0:W2:Y:S01]  /*0250*/  @!P6 LDG.E R29, desc[UR12][R8.64] ;  /* 0x0000000c081de981 */ /* 0x0000a2000c1e1900 */
[----:B------:R-:W-:Y:S02]  /*0260*/  UMOV UR7, UR9 ;  /* 0x0000000900077c82 */ /* 0x000fe40008000000 */
[----:B------:R-:W-:-:S04]  /*0270*/  VIADD R10, R22, UR7 ;  /* 0x00000007160a7c36 */ /* 0x000fc80008000000 */
[C---:B------:R-:W-:Y:S01]  /*0280*/  VIADD R11, R10.reuse, UR7 ;  /* 0x000000070a0b7c36 */ /* 0x040fe20008000000 */
[----:B------:R-:W-:-:S04]  /*0290*/  ISETP.GE.U32.AND P5, PT, R10, UR14, PT ;  /* 0x0000000e0a007c0c */ /* 0x000fc8000bfa6070 */
[C---:B------:R-:W-:Y:S02]  /*02a0*/  IADD3 R12, PT, PT, R11.reuse, UR7, RZ ;  /* 0x000000070b0c7c10 */ /* 0x040fe4000fffe0ff */
[----:B------:R-:W-:Y:S02]  /*02b0*/  ISETP.GE.U32.AND P4, PT, R11, UR14, PT ;  /* 0x0000000e0b007c0c */ /* 0x000fe4000bf86070 */
[C---:B------:R-:W-:Y:S01]  /*02c0*/  ISETP.GE.U32.AND P3, PT, R12.reuse, UR14, PT ;  /* 0x0000000e0c007c0c */ /* 0x040fe2000bf66070 */
[----:B------:R-:W-:-:S04]  /*02d0*/  VIADD R13, R12, UR7 ;  /* 0x000000070c0d7c36 */ /* 0x000fc80008000000 */
[C---:B------:R-:W-:Y:S01]  /*02e0*/  VIADD R14, R13.reuse, UR7 ;  /* 0x000000070d0e7c36 */ /* 0x040fe20008000000 */
[----:B------:R-:W-:Y:S01]  /*02f0*/  ISETP.GE.U32.AND P2, PT, R13, UR14, PT ;  /* 0x0000000e0d007c0c */ /* 0x000fe2000bf46070 */
[----:B------:R-:W1:Y:S03]  /*0300*/  @!P5 LDC.64 R20, c[0x0][0x380] ;  /* 0x0000e000ff14db82 */ /* 0x000e660000000a00 */
[C---:B------:R-:W-:Y:S02]  /*0310*/  IADD3 R10, PT, PT, R14.reuse, UR7, RZ ;  /* 0x000000070e0a7c10 */ /* 0x040fe4000fffe0ff */
[----:B------:R-:W-:Y:S02]  /*0320*/  ISETP.GE.U32.AND P1, PT, R14, UR14, PT ;  /* 0x0000000e0e007c0c */ /* 0x000fe4000bf26070 */
[C---:B------:R-:W-:Y:S01]  /*0330*/  ISETP.GE.U32.AND P0, PT, R10.reuse, UR14, PT ;  /* 0x0000000e0a007c0c */ /* 0x040fe2000bf06070 */
[----:B0-----:R-:W-:-:S02]  /*0340*/  VIADD R8, R10, UR7 ;  /* 0x000000070a087c36 */ /* 0x001fc40008000000 */
[----:B------:R-:W0:Y:S08]  /*0350*/  @!P3 LDC.64 R10, c[0x0][0x380] ;  /* 0x0000e000ff0abb82 */ /* 0x000e300000000a00 */
[----:B------:R-:W3:Y:S01]  /*0360*/  @!P2 LDC.64 R12, c[0x0][0x380] ;  /* 0x0000e000ff0cab82 */ /* 0x000ee20000000a00 */
[----:B-1----:R-:W-:-:S07]  /*0370*/  @!P5 IMAD.WIDE.U32 R20, R3, 0x4, R20 ;  /* 0x000000040314d825 */ /* 0x002fce00078e0014 */
[----:B------:R-:W1:Y:S01]  /*0380*/  @!P1 LDC.64 R14, c[0x0][0x380] ;  /* 0x0000e000ff0e9b82 */ /* 0x000e620000000a00 */
[----:B------:R-:W4:Y:S07]  /*0390*/  @!P5 LDG.E R20, desc[UR12][R20.64] ;  /* 0x0000000c1414d981 */ /* 0x000f2e000c1e1900 */
[----:B------:R-:W5:Y:S01]  /*03a0*/  @!P0 LDC.64 R16, c[0x0][0x380] ;  /* 0x0000e000ff108b82 */ /* 0x000f620000000a00 */
[----:B0-----:R-:W-:-:S06]  /*03b0*/  @!P3 IMAD.WIDE.U32 R10, R6, 0x4, R10 ;  /* 0x00000004060ab825 */ /* 0x001fcc00078e000a */
[----:B------:R-:W4:Y:S01]  /*03c0*/  @!P3 LDG.E R10, desc[UR12][R10.64] ;  /* 0x0000000c0a0ab981 */ /* 0x000f22000c1e1900 */
[----:B---3--:R-:W-:-:S06]  /*03d0*/  @!P2 IMAD.WIDE.U32 R12, R7, 0x4, R12 ;  /* 0x00000004070ca825 */ /* 0x008fcc00078e000c */
[----:B------:R-:W3:Y:S01]  /*03e0*/  @!P2 LDG.E R12, desc[UR12][R12.64] ;  /* 0x0000000c0c0ca981 */ /* 0x000ee2000c1e1900 */
[----:B-1----:R-:W-:-:S06]  /*03f0*/  @!P1 IMAD.WIDE.U32 R14, R23, 0x4, R14 ;  /* 0x00000004170e9825 */ /* 0x002fcc00078e000e */
[----:B------:R-:W3:Y:S01]  /*0400*/  @!P1 LDG.E R14, desc[UR12][R14.64] ;  /* 0x0000000c0e0e9981 */ /* 0x000ee2000c1e1900 */
[----:B-----5:R-:W-:-:S06]  /*0410*/  @!P0 IMAD.WIDE.U32 R16, R25, 0x4, R16 ;  /* 0x0000000419108825 */ /* 0x020fcc00078e0010 */
[----:B------:R-:W5:Y:S04]  /*0420*/  @!P0 LDG.E R16, desc[UR12][R16.64] ;  /* 0x0000000c10108981 */ /* 0x000f68000c1e1900 */
[----:B--2---:R0:W-:Y:S01]  /*0430*/  @!P6 STS [R4+UR5], R29 ;  /* 0x0000001d0400e988 */ /* 0x0041e20008000805 */
[----:B------:R-:W-:Y:S02]  /*0440*/  ISETP.GE.U32.AND P6, PT, R8, UR14, PT ;  /* 0x0000000e08007c0c */ /* 0x000fe4000bfc6070 */
[----:B------:R-:W1:Y:S11]  /*0450*/  @!P4 LDC.64 R8, c[0x0][0x380] ;  /* 0x0000e000ff08cb82 */ /* 0x000e760000000a00 */
[----:B------:R-:W2:Y:S01]  /*0460*/  @!P6 LDC.64 R18, c[0x0][0x380] ;  /* 0x0000e000ff12eb82 */ /* 0x000ea20000000a00 */
[----:B-1----:R-:W-:-:S06]  /*0470*/  @!P4 IMAD.WIDE.U32 R8, R5, 0x4, R8 ;  /* 0x000000040508c825 */ /* 0x002fcc00078e0008 */
[----:B------:R1:W3:Y:S01]  /*0480*/  @!P4 LDG.E R8, desc[UR12][R8.64] ;  /* 0x0000000c0808c981 */ /* 0x0002e2000c1e1900 */
[----:B--2---:R-:W-:-:S06]  /*0490*/  @!P6 IMAD.WIDE.U32 R18, R27, 0x4, R18 ;  /* 0x000000041b12e825 */ /* 0x004fcc00078e0012 */
[----:B------:R-:W2:Y:S01]  /*04a0*/  @!P6 LDG.E R18, desc[UR12][R18.64] ;  /* 0x0000000c1212e981 */ /* 0x000ea2000c1e1900 */
[----:B------:R-:W-:Y:S01]  /*04b0*/  UIADD3 UR6, UPT, UPT, UR6, 0x8, URZ ;  /* 0x0000000806067890 */ /* 0x000fe2000fffe0ff */
[----:B------:R-:W-:Y:S01]  /*04c0*/  IMAD.U32 R24, RZ, RZ, UR7 ;  /* 0x00000007ff187e24 */ /* 0x000fe2000f8e00ff */
[----:B-1----:R-:W-:Y:S02]  /*04d0*/  @!P5 LEA R9, R2, UR5, 0x2 ;  /* 0x000000050209dc11 */ /* 0x002fe4000f8e10ff */
[----:B------:R-:W-:Y:S01]  /*04e0*/  UISETP.NE.AND UP1, UPT, UR6, URZ, UPT ;  /* 0x000000ff0600728c */ /* 0x000fe2000bf25270 */
[C-C-:B0-----:R-:W-:Y:S01]  /*04f0*/  @!P3 IMAD R29, R24.reuse, 0xc, R4.reuse ;  /* 0x0000000c181db824 */ /* 0x141fe200078e0204 */
[C---:B------:R-:W-:Y:S01]  /*0500*/  @!P4 LEA R21, R24.reuse, R4, 0x3 ;  /* 0x000000041815c211 */ /* 0x040fe200078e18ff */
[C-C-:B------:R-:W-:Y:S01]  /*0510*/  @!P2 IMAD R11, R24.reuse, 0x10, R4.reuse ;  /* 0x00000010180ba824 */ /* 0x140fe200078e0204 */
[----:B----4-:R0:W-:Y:S01]  /*0520*/  @!P5 STS [R9], R20 ;  /* 0x000000140900d388 */ /* 0x0101e20000000800 */
[----:B------:R-:W-:-:S02]  /*0530*/  @!P1 IMAD R13, R24, 0x14, R4 ;  /* 0x00000014180d9824 */ /* 0x000fc400078e0204 */
[C-C-:B------:R-:W-:Y:S02]  /*0540*/  @!P0 IMAD R15, R24.reuse, 0x18, R4.reuse ;  /* 0x00000018180f8824 */ /* 0x140fe400078e0204 */
[C---:B------:R-:W-:Y:S01]  /*0550*/  @!P6 IMAD R17, R24.reuse, 0x1c, R4 ;  /* 0x0000001c1811e824 */ /* 0x040fe200078e0204 */
[C---:B------:R-:W-:Y:S01]  /*0560*/  LEA R3, R24.reuse, R3, 0x3 ;  /* 0x0000000318037211 */ /* 0x040fe200078e18ff */
[C---:B------:R-:W-:Y:S01]  /*0570*/  IMAD R22, R24.reuse, 0x8, R22 ;  /* 0x0000000818167824 */ /* 0x040fe200078e0216 */
[C---:B------:R-:W-:Y:S01]  /*0580*/  LEA R7, R24.reuse, R7, 0x3 ;  /* 0x0000000718077211 */ /* 0x040fe200078e18ff */
[C---:B------:R-:W-:Y:S01]  /*0590*/  IMAD R5, R24.reuse, 0x8, R5 ;  /* 0x0000000818057824 */ /* 0x040fe200078e0205 */
[C---:B------:R-:W-:Y:S01]  /*05a0*/  LEA R27, R24.reuse, R27, 0x3 ;  /* 0x0000001b181b7211 */ /* 0x040fe200078e18ff */
[C---:B------:R-:W-:Y:S02]  /*05b0*/  IMAD R6, R24.reuse, 0x8, R6 ;  /* 0x0000000818067824 */ /* 0x040fe400078e0206 */
[----:B------:R-:W-:-:S02]  /*05c0*/  IMAD R23, R24, 0x8, R23 ;  /* 0x0000000818177824 */ /* 0x000fc400078e0217 */
[----:B------:R-:W-:Y:S01]  /*05d0*/  IMAD R25, R24, 0x8, R25 ;  /* 0x0000000818197824 */ /* 0x000fe200078e0219 */
[----:B---3--:R0:W-:Y:S04]  /*05e0*/  @!P4 STS [R21+UR5], R8 ;  /* 0x000000081500c988 */ /* 0x0081e80008000805 */
[----:B------:R0:W-:Y:S04]  /*05f0*/  @!P3 STS [R29+UR5], R10 ;  /* 0x0000000a1d00b988 */ /* 0x0001e80008000805 */
[----:B------:R0:W-:Y:S04]  /*0600*/  @!P2 STS [R11+UR5], R12 ;  /* 0x0000000c0b00a988 */ /* 0x0001e80008000805 */
[----:B------:R0:W-:Y:S04]  /*0610*/  @!P1 STS [R13+UR5], R14 ;  /* 0x0000000e0d009988 */ /* 0x0001e80008000805 */
[----:B-----5:R0:W-:Y:S04]  /*0620*/  @!P0 STS [R15+UR5], R16 ;  /* 0x000000100f008988 */ /* 0x0201e80008000805 */
[----:B--2---:R0:W-:Y:S01]  /*0630*/  @!P6 STS [R17+UR5], R18 ;  /* 0x000000121100e988 */ /* 0x0041e20008000805 */
[----:B------:R-:W-:Y:S01]  /*0640*/  ULEA UR5, UR7, UR5, 0x5 ;  /* 0x0000000507057291 */ /* 0x000fe2000f8e28ff */
[----:B------:R-:W-:Y:S11]  /*0650*/  BRA.U UP1, `(.L_x_3) ;  /* 0xfffffff901f07547 */ /* 0x000ff6000b83ffff */
.L_x_2:
[----:B------:R-:W-:Y:S05]  /*0660*/  BRA.U !UP0, `(.L_x_1) ;  /* 0x0000000508a87547 */ /* 0x000fea000b800000 */
[----:B------:R-:W1:Y:S01]  /*0670*/  LDC R3, c[0x0][0x394] ;  /* 0x0000e500ff037b82 */ /* 0x000e620000000800 */
[----:B------:R-:W-:Y:S02]  /*0680*/  UISETP.GE.U32.AND UP0, UPT, UR10, 0x4, UPT ;  /* 0x000000040a00788c */ /* 0x000fe4000bf06070 */
[----:B------:R-:W-:-:S04]  /*0690*/  ULOP3.LUT UR6, UR8, 0x3, URZ, 0xc0, !UPT ;  /* 0x0000000308067892 */ /* 0x000fc8000f8ec0ff */
[----:B------:R-:W-:Y:S01]  /*06a0*/  UISETP.NE.AND UP1, UPT, UR6, URZ, UPT ;  /* 0x000000ff0600728c */ /* 0x000fe2000bf25270 */
[----:B-1----:R-:W-:Y:S02]  /*06b0*/  IMAD R2, R3, UR11, R0 ;  /* 0x0000000b03027c24 */ /* 0x002fe4000f8e0200 */
[----:B------:R-:W-:Y:S08]  /*06c0*/  BRA.U !UP0, `(.L_x_4) ;  /* 0x0000000108c87547 */ /* 0x000ff0000b800000 */
[----:B------:R-:W-:Y:S01]  /*06d0*/  IMAD.U32 R3, RZ, RZ, UR7 ;  /* 0x00000007ff037e24 */ /* 0x000fe2000f8e00ff */
[----:B------:R-:W1:Y:S03]  /*06e0*/  LDCU UR5, c[0x0][0x390] ;  /* 0x00007200ff0577ac */ /* 0x000e660008000800 */
[----:B------:R-:W-:-:S04]  /*06f0*/  IMAD R5, R3, UR4, R2 ;  /* 0x0000000403057c24 */ /* 0x000fc8000f8e0202 */
[----:B0-----:R-:W-:-:S05]  /*0700*/  VIADD R15, R5, UR7 ;  /* 0x00000007050f7c36 */ /* 0x001fca0008000000 */
[----:B------:R-:W-:-:S05]  /*0710*/  IADD3 R17, PT, PT, R15, UR7, RZ ;  /* 0x000000070f117c10 */ /* 0x000fca000fffe0ff */
[----:B------:R-:W-:Y:S01]  /*0720*/  VIADD R19, R17, UR7 ;  /* 0x0000000711137c36 */ /* 0x000fe20008000000 */
[----:B-1----:R-:W-:Y:S02]  /*0730*/  ISETP.GE.U32.AND P0, PT, R5, UR5, PT ;  /* 0x0000000505007c0c */ /* 0x002fe4000bf06070 */
[----:B------:R-:W-:Y:S02]  /*0740*/  ISETP.GE.U32.AND P1, PT, R15, UR5, PT ;  /* 0x000000050f007c0c */ /* 0x000fe4000bf26070 */
[----:B------:R-:W-:Y:S02]  /*0750*/  ISETP.GE.U32.AND P2, PT, R17, UR5, PT ;  /* 0x0000000511007c0c */ /* 0x000fe4000bf46070 */
[----:B------:R-:W-:-:S07]  /*0760*/  ISETP.GE.U32.AND P3, PT, R19, UR5, PT ;  /* 0x0000000513007c0c */ /* 0x000fce000bf66070 */
[----:B------:R-:W0:Y:S08]  /*0770*/  @!P0 LDC.64 R8, c[0x0][0x380] ;  /* 0x0000e000ff088b82 */ /* 0x000e300000000a00 */
[----:B------:R-:W1:Y:S08]  /*0780*/  @!P1 LDC.64 R10, c[0x0][0x380] ;  /* 0x0000e000ff0a9b82 */ /* 0x000e700000000a00 */
[----:B------:R-:W2:Y:S08]  /*0790*/  @!P2 LDC.64 R6, c[0x0][0x380] ;  /* 0x0000e000ff06ab82 */ /* 0x000eb00000000a00 */
[----:B------:R-:W3:Y:S01]  /*07a0*/  @!P3 LDC.64 R12, c[0x0][0x380] ;  /* 0x0000e000ff0cbb82 */ /* 0x000ee20000000a00 */
[----:B0-----:R-:W-:-:S05]  /*07b0*/  @!P0 IMAD.WIDE.U32 R8, R5, 0x4, R8 ;  /* 0x0000000405088825 */ /* 0x001fca00078e0008 */
[----:B------:R-:W4:Y:S01]  /*07c0*/  @!P0 LDG.E R4, desc[UR12][R8.64] ;  /* 0x0000000c08048981 */ /* 0x000f22000c1e1900 */
[----:B-1----:R-:W-:-:S05]  /*07d0*/  @!P1 IMAD.WIDE.U32 R10, R15, 0x4, R10 ;  /* 0x000000040f0a9825 */ /* 0x002fca00078e000a */
[----:B------:R-:W5:Y:S01]  /*07e0*/  @!P1 LDG.E R5, desc[UR12][R10.64] ;  /* 0x0000000c0a059981 */ /* 0x000f62000c1e1900 */
[----:B--2---:R-:W-:-:S06]  /*07f0*/  @!P2 IMAD.WIDE.U32 R6, R17, 0x4, R6 ;  /* 0x000000041106a825 */ /* 0x004fcc00078e0006 */
[----:B------:R0:W2:Y:S01]  /*0800*/  @!P2 LDG.E R6, desc[UR12][R6.64] ;  /* 0x0000000c0606a981 */ /* 0x0000a2000c1e1900 */
[----:B---3--:R-:W-:-:S06]  /*0810*/  @!P3 IMAD.WIDE.U32 R12, R19, 0x4, R12 ;  /* 0x00000004130cb825 */ /* 0x008fcc00078e000c */
[----:B------:R1:W3:Y:S01]  /*0820*/  @!P3 LDG.E R12, desc[UR12][R12.64] ;  /* 0x0000000c0c0cb981 */ /* 0x0002e2000c1e1900 */
[----:B------:R-:W1:Y:S01]  /*0830*/  @!P0 S2R R15, SR_CgaCtaId ;  /* 0x00000000000f8919 */ /* 0x000e620000008800 */
[----:B------:R-:W1:Y:S01]  /*0840*/  @!P3 S2R R20, SR_CgaCtaId ;  /* 0x000000000014b919 */ /* 0x000e620000008800 */
[----:B------:R-:W1:Y:S01]  /*0850*/  @!P1 S2R R17, SR_CgaCtaId ;  /* 0x0000000000119919 */ /* 0x000e620000008800 */
[----:B------:R-:W1:Y:S01]  /*0860*/  @!P2 S2R R18, SR_CgaCtaId ;  /* 0x000000000012a919 */ /* 0x000e620000008800 */
[----:B------:R-:W-:-:S04]  /*0870*/  UIMAD UR5, UR4, UR7, UR7 ;  /* 0x00000007040572a4 */ /* 0x000fc8000f8e0207 */
[----:B------:R-:W-:Y:S01]  /*0880*/  UIADD3 UR9, UPT, UPT, UR5, UR7, URZ ;  /* 0x0000000705097290 */ /* 0x000fe2000fffe0ff */
[----:B------:R-:W-:Y:S02]  /*0890*/  @!P0 MOV R14, 0x400 ;  /* 0x00000400000e8802 */ /* 0x000fe40000000f00 */
[----:B0-----:R-:W-:Y:S02]  /*08a0*/  @!P3 MOV R7, 0x400 ;  /* 0x000004000007b802 */ /* 0x001fe40000000f00 */
[----:B------:R-:W-:Y:S01]  /*08b0*/  @!P1 MOV R16, 0x400 ;  /* 0x0000040000109802 */ /* 0x000fe20000000f00 */
[----:B-1----:R-:W-:Y:S01]  /*08c0*/  IMAD.U32 R13, RZ, RZ, UR9 ;  /* 0x00000009ff0d7e24 */ /* 0x002fe2000f8e00ff */
[----:B------:R-:W-:Y:S01]  /*08d0*/  @!P2 MOV R9, 0x400 ;  /* 0x000004000009a802 */ /* 0x000fe20000000f00 */
[----:B------:R-:W-:-:S03]  /*08e0*/  @!P0 IMAD R3, R3, UR4, R0 ;  /* 0x0000000403038c24 */ /* 0x000fc6000f8e0200 */
[----:B------:R-:W-:Y:S02]  /*08f0*/  @!P3 IADD3 R10, PT, PT, R0, UR7, R13 ;  /* 0x00000007000abc10 */ /* 0x000fe4000fffe00d */
[----:B------:R-:W-:Y:S02]  /*0900*/  @!P0 LEA R14, R15, R14, 0x18 ;  /* 0x0000000e0f0e8211 */ /* 0x000fe400078ec0ff */
[----:B------:R-:W-:Y:S02]  /*0910*/  @!P3 LEA R11, R20, R7, 0x18 ;  /* 0x00000007140bb211 */ /* 0x000fe400078ec0ff */
[----:B------:R-:W-:Y:S02]  /*0920*/  @!P1 IADD3 R7, PT, PT, R0, UR5, RZ ;  /* 0x0000000500079c10 */ /* 0x000fe4000fffe0ff */
[----:B------:R-:W-:Y:S01]  /*0930*/  @!P1 LEA R8, R17, R16, 0x18 ;  /* 0x0000001011089211 */ /* 0x000fe200078ec0ff */
[----:B------:R-:W-:Y:S01]  /*0940*/  @!P0 IMAD R3, R3, 0x4, R14 ;  /* 0x0000000403038824 */ /* 0x000fe200078e020e */
[----:B------:R-:W-:Y:S01]  /*0950*/  @!P2 LEA R18, R18, R9, 0x18 ;  /* 0x000000091212a211 */ /* 0x000fe200078ec0ff */
[----:B------:R-:W-:Y:S01]  /*0960*/  @!P2 VIADD R9, R0, UR9 ;  /* 0x000000090009ac36 */ /* 0x000fe20008000000 */
[----:B------:R-:W-:Y:S01]  /*0970*/  @!P1 LEA R8, R7, R8, 0x2 ;  /* 0x0000000807089211 */ /* 0x000fe200078e10ff */
[----:B------:R-:W-:-:S02]  /*0980*/  @!P3 IMAD R7, R10, 0x4, R11 ;  /* 0x000000040a07b824 */ /* 0x000fc400078e020b */
[----:B------:R-:W-:Y:S01]  /*0990*/  @!P2 IMAD R9, R9, 0x4, R18 ;  /* 0x000000040909a824 */ /* 0x000fe200078e0212 */
[----:B------:R-:W-:Y:S01]  /*09a0*/  UIADD3 UR4, UPT, UPT, UR4, 0x4, URZ ;  /* 0x0000000404047890 */ /* 0x000fe2000fffe0ff */
[----:B----4-:R1:W-:Y:S04]  /*09b0*/  @!P0 STS [R3], R4 ;  /* 0x0000000403008388 */ /* 0x0103e80000000800 */
[----:B-----5:R1:W-:Y:S04]  /*09c0*/  @!P1 STS [R8], R5 ;  /* 0x0000000508009388 */ /* 0x0203e80000000800 */
[----:B--2---:R1:W-:Y:S04]  /*09d0*/  @!P2 STS [R9], R6 ;  /* 0x000000060900a388 */ /* 0x0043e80000000800 */
[----:B---3--:R1:W-:Y:S02]  /*09e0*/  @!P3 STS [R7], R12 ;  /* 0x0000000c0700b388 */ /* 0x0083e40000000800 */
.L_x_4:
[----:B------:R-:W-:Y:S05]  /*09f0*/  BRA.U !UP1, `(.L_x_1) ;  /* 0x0000000109c47547 */ /* 0x000fea000b800000 */
[----:B------:R-:W-:Y:S02]  /*0a00*/  UISETP.NE.AND UP1, UPT, UR6, 0x1, UPT ;  /* 0x000000010600788c */ /* 0x000fe4000bf25270 */
[----:B------:R-:W-:-:S04]  /*0a10*/  ULOP3.LUT UR5, UR8, 0x1, URZ, 0xc0, !UPT ;  /* 0x0000000108057892 */ /* 0x000fc8000f8ec0ff */
[----:B------:R-:W-:-:S03]  /*0a20*/  UISETP.NE.U32.AND UP0, UPT, UR5, 0x1, UPT ;  /* 0x000000010500788c */ /* 0x000fc6000bf05070 */
[----:B------:R-:W-:Y:S08]  /*0a30*/  BRA.U !UP1, `(.L_x_5) ;  /* 0x00000001096c7547 */ /* 0x000ff0000b800000 */
[----:B------:R-:W2:Y:S01]  /*0a40*/  LDCU UR5, c[0x0][0x390] ;  /* 0x00007200ff0577ac */ /* 0x000ea20008000800 */
[----:B0-----:R-:W-:-:S05]  /*0a50*/  MOV R11, UR7 ;  /* 0x00000007000b7c02 */ /* 0x001fca0008000f00 */
[----:B-1----:R-:W-:-:S04]  /*0a60*/  IMAD R9, R11, UR4, R2 ;  /* 0x000000040b097c24 */ /* 0x002fc8000f8e0202 */
[C---:B------:R-:W-:Y:S01]  /*0a70*/  VIADD R3, R9.reuse, UR7 ;  /* 0x0000000709037c36 */ /* 0x040fe20008000000 */
[----:B--2---:R-:W-:-:S04]  /*0a80*/  ISETP.GE.U32.AND P0, PT, R9, UR5, PT ;  /* 0x0000000509007c0c */ /* 0x004fc8000bf06070 */
[----:B------:R-:W-:-:S09]  /*0a90*/  ISETP.GE.U32.AND P1, PT, R3, UR5, PT ;  /* 0x0000000503007c0c */ /* 0x000fd2000bf26070 */
[----:B------:R-:W0:Y:S08]  /*0aa0*/  @!P0 LDC.64 R4, c[0x0][0x380] ;  /* 0x0000e000ff048b82 */ /* 0x000e300000000a00 */
[----:B------:R-:W1:Y:S01]  /*0ab0*/  @!P1 LDC.64 R6, c[0x0][0x380] ;  /* 0x0000e000ff069b82 */ /* 0x000e620000000a00 */
[----:B0-----:R-:W-:-:S06]  /*0ac0*/  @!P0 IMAD.WIDE.U32 R4, R9, 0x4, R4 ;  /* 0x0000000409048825 */ /* 0x001fcc00078e0004 */
[----:B------:R0:W2:Y:S01]  /*0ad0*/  @!P0 LDG.E R4, desc[UR12][R4.64] ;  /* 0x0000000c04048981 */ /* 0x0000a2000c1e1900 */
[----:B-1----:R-:W-:-:S06]  /*0ae0*/  @!P1 IMAD.WIDE.U32 R6, R3, 0x4, R6 ;  /* 0x0000000403069825 */ /* 0x002fcc00078e0006 */
[----:B------:R-:W3:Y:S01]  /*0af0*/  @!P1 LDG.E R6, desc[UR12][R6.64] ;  /* 0x0000000c06069981 */ /* 0x000ee2000c1e1900 */
[----:B------:R-:W1:Y:S01]  /*0b00*/  @!P0 S2R R8, SR_CgaCtaId ;  /* 0x0000000000088919 */ /* 0x000e620000008800 */
[----:B------:R-:W4:Y:S01]  /*0b10*/  @!P1 S2R R10, SR_CgaCtaId ;  /* 0x00000000000a9919 */ /* 0x000f220000008800 */
[----:B------:R-:W-:Y:S01]  /*0b20*/  VOTEU.ALL UP1, P1 ;  /* 0x0000000000ff7886 */ /* 0x000fe20000820000 */
[----:B------:R-:W-:Y:S02]  /*0b30*/  @!P0 MOV R3, 0x400 ;  /* 0x0000040000038802 */ /* 0x000fe40000000f00 */
[----:B------:R-:W-:Y:S02]  /*0b40*/  @!P1 MOV R9, 0x400 ;  /* 0x0000040000099802 */ /* 0x000fe40000000f00 */
[----:B------:R-:W-:-:S06]  /*0b50*/  @!UP1 UIMAD UR5, UR4, UR7, UR7 ;  /* 0x00000007040592a4 */ /* 0x000fcc000f8e0207 */
[----:B0-----:R-:W-:Y:S01]  /*0b60*/  @!P1 VIADD R5, R0, UR5 ;  /* 0x0000000500059c36 */ /* 0x001fe20008000000 */
[----:B-1----:R-:W-:Y:S01]  /*0b70*/  @!P0 LEA R8, R8, R3, 0x18 ;  /* 0x0000000308088211 */ /* 0x002fe200078ec0ff */
[----:B------:R-:W-:Y:S01]  /*0b80*/  @!P0 IMAD R3, R11, UR4, R0 ;  /* 0x000000040b038c24 */ /* 0x000fe2000f8e0200 */
[----:B----4-:R-:W-:-:S04]  /*0b90*/  @!P1 LEA R10, R10, R9, 0x18 ;  /* 0x000000090a0a9211 */ /* 0x010fc800078ec0ff */
[----:B------:R-:W-:Y:S01]  /*0ba0*/  @!P0 LEA R3, R3, R8, 0x2 ;  /* 0x0000000803038211 */ /* 0x000fe200078e10ff */
[----:B------:R-:W-:Y:S01]  /*0bb0*/  @!P1 IMAD R5, R5, 0x4, R10 ;  /* 0x0000000405059824 */ /* 0x000fe200078e020a */
[----:B------:R-:W-:-:S03]  /*0bc0*/  UIADD3 UR4, UPT, UPT, UR4, 0x2, URZ ;  /* 0x0000000204047890 */ /* 0x000fc6000fffe0ff */
[----:B--2---:R2:W-:Y:S04]  /*0bd0*/  @!P0 STS [R3], R4 ;  /* 0x0000000403008388 */ /* 0x0045e80000000800 */
[----:B---3--:R2:W-:Y:S05]  /*0be0*/  @!P1 STS [R5], R6 ;  /* 0x0000000605009388 */ /* 0x0085ea0000000800 */
.L_x_5:
[----:B------:R-:W-:Y:S05]  /*0bf0*/  BRA.U UP0, `(.L_x_1) ;  /* 0x0000000100447547 */ /* 0x000fea000b800000 */
[----:B------:R-:W3:Y:S01]  /*0c00*/  LDCU UR5, c[0x0][0x390] ;  /* 0x00007200ff0577ac */ /* 0x000ee20008000800 */
[----:B-12---:R-:W-:Y:S01]  /*0c10*/  IMAD.U32 R5, RZ, RZ, UR7 ;  /* 0x00000007ff057e24 */ /* 0x006fe2000f8e00ff */
[----:B------:R-:W-:Y:S03]  /*0c20*/  BSSY.RECONVERGENT B0, `(.L_x_1) ;  /* 0x000000e000007945 */ /* 0x000fe60003800200 */
[----:B------:R-:W-:-:S05]  /*0c30*/  IMAD R5, R5, UR4, R2 ;  /* 0x0000000405057c24 */ /* 0x000fca000f8e0202 */
[----:B---3--:R-:W-:-:S13]  /*0c40*/  ISETP.GE.U32.AND P0, PT, R5, UR5, PT ;  /* 0x0000000505007c0c */ /* 0x008fda000bf06070 */
[----:B------:R-:W-:Y:S05]  /*0c50*/  @P0 BRA `(.L_x_6) ;  /* 0x0000000000280947 */ /* 0x000fea0003800000 */
[----:B------:R-:W1:Y:S02]  /*0c60*/  LDC.64 R2, c[0x0][0x380] ;  /* 0x0000e000ff027b82 */ /* 0x000e640000000a00 */
[----:B-1----:R-:W-:-:S06]  /*0c70*/  IMAD.WIDE.U32 R2, R5, 0x4, R2 ;  /* 0x0000000405027825 */ /* 0x002fcc00078e0002 */
[----:B------:R-:W2:Y:S01]  /*0c80*/  LDG.E R2, desc[UR12][R2.64] ;  /* 0x0000000c02027981 */ /* 0x000ea2000c1e1900 */
[----:B------:R-:W1:Y:S01]  /*0c90*/  S2UR UR6, SR_CgaCtaId ;  /* 0x00000000000679c3 */ /* 0x000e620000008800 */
[----:B------:R-:W-:Y:S01]  /*0ca0*/  MOV R5, UR7 ;  /* 0x0000000700057c02 */ /* 0x000fe20008000f00 */
[----:B------:R-:W-:-:S04]  /*0cb0*/  UMOV UR5, 0x400 ;  /* 0x0000040000057882 */ /* 0x000fc80000000000 */
[----:B------:R-:W-:Y:S01]  /*0cc0*/  IMAD R4, R5, UR4, R0 ;  /* 0x0000000405047c24 */ /* 0x000fe2000f8e0200 */
[----:B-1----:R-:W-:-:S06]  /*0cd0*/  ULEA UR5, UR6, UR5, 0x18 ;  /* 0x0000000506057291 */ /* 0x002fcc000f8ec0ff */
[----:B------:R-:W-:-:S05]  /*0ce0*/  LEA R5, R4, UR5, 0x2 ;  /* 0x0000000504057c11 */ /* 0x000fca000f8e10ff */
[----:B--2---:R1:W-:Y:S02]  /*0cf0*/  STS [R5], R2 ;  /* 0x0000000205007388 */ /* 0x0043e40000000800 */
.L_x_6:
[----:B------:R-:W-:Y:S05]  /*0d00*/  BSYNC.RECONVERGENT B0 ;  /* 0x0000000000007941 */ /* 0x000fea0003800200 */
.L_x_1:
[----:B------:R-:W0:Y:S02]  /*0d10*/  LDCU UR5, c[0x0][0x394] ;  /* 0x00007280ff0577ac */ /* 0x000e240008000800 */
[----:B01----:R-:W-:Y:S01]  /*0d20*/  IMAD.U32 R12, RZ, RZ, UR5 ;  /* 0x00000005ff0c7e24 */ /* 0x003fe2000f8e00ff */
[----:B------:R-:W-:Y:S04]  /*0d30*/  BAR.SYNC.DEFER_BLOCKING 0x0 ;  /* 0x0000000000007b1d */ /* 0x000fe80000010000 */
[----:B------:R-:W-:-:S13]  /*0d40*/  ISETP.GE.AND P0, PT, R12, 0x1, PT ;  /* 0x000000010c00780c */ /* 0x000fda0003f06270 */
[----:B------:R-:W-:Y:S05]  /*0d50*/  @!P0 EXIT ;  /* 0x000000000000894d */ /* 0x000fea0003800000 */
[C---:B------:R-:W-:Y:S01]  /*0d60*/  ISETP.GE.U32.AND P0, PT, R12.reuse, 0x8, PT ;  /* 0x000000080c00780c */ /* 0x040fe20003f06070 */
[----:B------:R-:W-:Y:S01]  /*0d70*/  UIADD3 UR4, UPT, UPT, UR7, -0x1, URZ ;  /* 0xffffffff07047890 */ /* 0x000fe2000fffe0ff */
[----:B------:R-:W-:Y:S01]  /*0d80*/  LOP3.LUT R20, R12, 0x7, RZ, 0xc0, !PT ;  /* 0x000000070c147812 */ /* 0x000fe200078ec0ff */
[----:B------:R-:W-:-:S10]  /*0d90*/  IMAD.MOV.U32 R13, RZ, RZ, RZ ;  /* 0x000000ffff0d7224 */ /* 0x000fd400078e00ff */
[----:B------:R-:W-:Y:S05]  /*0da0*/  @!P0 BRA `(.L_x_7) ;  /* 0x0000000400a08947 */ /* 0x000fea0003800000 */
[----:B--2---:R-:W0:Y:S01]  /*0db0*/  S2R R4, SR_CgaCtaId ;  /* 0x0000000000047919 */ /* 0x004e220000008800 */
[----:B------:R-:W1:Y:S01]  /*0dc0*/  LDC R14, c[0x0][0x39c] ;  /* 0x0000e700ff0e7b82 */ /* 0x000e620000000800 */
[----:B------:R-:W-:Y:S01]  /*0dd0*/  MOV R15, 0x400 ;  /* 0x00000400000f7802 */ /* 0x000fe20000000f00 */
[----:B------:R-:W-:Y:S01]  /*0de0*/  HFMA2 R16, -RZ, RZ, 0, 0 ;  /* 0x00000000ff107431 */ /* 0x000fe200000001ff */
[----:B------:R-:W-:-:S05]  /*0df0*/  LOP3.LUT R13, R12, 0x7ffffff8, RZ, 0xc0, !PT ;  /* 0x7ffffff80c0d7812 */ /* 0x000fca00078ec0ff */
[----:B------:R-:W2:Y:S08]  /*0e00*/  LDC.64 R2, c[0x0][0x388] ;  /* 0x0000e200ff027b82 */ /* 0x000eb00000000a00 */
[----:B------:R-:W3:Y:S01]  /*0e10*/  LDC.64 R8, c[0x0][0x390] ;  /* 0x0000e400ff087b82 */ /* 0x000ee20000000a00 */
[----:B0-----:R-:W-:-:S07]  /*0e20*/  LEA R15, R4, R15, 0x18 ;  /* 0x0000000f040f7211 */ /* 0x001fce00078ec0ff */
.L_x_10:
[----:B------:R-:W-:Y:S02]  /*0e30*/  IMAD R21, R16, 0x4, R15 ;  /* 0x0000000410157824 */ /* 0x000fe400078e020f */
[----:B---3--:R-:W-:-:S03]  /*0e40*/  IMAD.MOV.U32 R12, RZ, RZ, R9 ;  /* 0x000000ffff0c7224 */ /* 0x008fc600078e0009 */
[----:B0-----:R-:W0:Y:S01]  /*0e50*/  LDS.128 R4, [R21] ;  /* 0x0000000015047984 */ /* 0x001e220000000c00 */
[----:B------:R-:W-:-:S05]  /*0e60*/  IMAD R17, R12, UR11, R16 ;  /* 0x0000000b0c117c24 */ /* 0x000fca000f8e0210 */
[----:B------:R-:W-:Y:S02]  /*0e70*/  ISETP.GE.AND P0, PT, R17, R8, PT ;  /* 0x000000081100720c */ /* 0x000fe40003f06270 */
[----:B0-----:R-:W-:-:S04]  /*0e80*/  LOP3.LUT R11, R4, UR4, RZ, 0xc0, !PT ;  /* 0x00000004040b7c12 */ /* 0x001fc8000f8ec0ff */
[----:B------:R-:W-:-:S13]  /*0e90*/  ISETP.NE.OR P0, PT, R11, R0, P0 ;  /* 0x000000000b00720c */ /* 0x000fda0000705670 */
[----:B------:R-:W0:Y:S08]  /*0ea0*/  @!P0 LDC R19, c[0x0][0x39c] ;  /* 0x0000e700ff138b82 */ /* 0x000e300000000800 */
[----:B------:R-:W3:Y:S01]  /*0eb0*/  @!P0 LDC.64 R10, c[0x0][0x388] ;  /* 0x0000e200ff0a8b82 */ /* 0x000ee20000000a00 */
[----:B0-----:R-:W-:-:S04]  /*0ec0*/  @!P0 IMAD R19, R19, UR11, R4 ;  /* 0x0000000b13138c24 */ /* 0x001fc8000f8e0204 */
[----:B---3--:R-:W-:-:S05]  /*0ed0*/  @!P0 IMAD.WIDE R10, R19, 0x4, R10 ;  /* 0x00000004130a8825 */ /* 0x008fca00078e020a */
[----:B------:R-:W3:Y:S01]  /*0ee0*/  @!P0 LDG.E R4, desc[UR12][R10.64] ;  /* 0x0000000c0a048981 */ /* 0x000ee2000c1e1900 */
[----:B------:R-:W-:Y:S02]  /*0ef0*/  IADD3 R23, PT, PT, R17, 0x1, RZ ;  /* 0x0000000111177810 */ /* 0x000fe40007ffe0ff */
[----:B------:R-:W-:Y:S02]  /*0f00*/  LOP3.LUT R19, R5, UR4, RZ, 0xc0, !PT ;  /* 0x0000000405137c12 */ /* 0x000fe4000f8ec0ff */
[----:B------:R-:W-:-:S04]  /*0f10*/  ISETP.GE.AND P1, PT, R23, R8, PT ;  /* 0x000000081700720c */ /* 0x000fc80003f26270 */
[----:B------:R-:W-:-:S13]  /*0f20*/  ISETP.NE.OR P1, PT, R19, R0, P1 ;  /* 0x000000001300720c */ /* 0x000fda0000f25670 */
[----:B------:R-:W0:Y:S08]  /*0f30*/  @!P1 LDC R22, c[0x0][0x39c] ;  /* 0x0000e700ff169b82 */ /* 0x000e300000000800 */
[----:B------:R-:W4:Y:S01]  /*0f40*/  @!P1 LDC.64 R18, c[0x0][0x388] ;  /* 0x0000e200ff129b82 */ /* 0x000f220000000a00 */
[----:B0-----:R-:W-:-:S04]  /*0f50*/  @!P1 IMAD R23, R22, UR11, R5 ;  /* 0x0000000b16179c24 */ /* 0x001fc8000f8e0205 */
[----:B----4-:R-:W-:-:S04]  /*0f60*/  @!P1 IMAD.WIDE R18, R23, 0x4, R18 ;  /* 0x0000000417129825 */ /* 0x010fc800078e0212 */
[----:B---3--:R-:W-:-:S05]  /*0f70*/  @!P0 VIADD R5, R4, 0x1 ;  /* 0x0000000104058836 */ /* 0x008fca0000000000 */
[----:B------:R0:W-:Y:S04]  /*0f80*/  @!P0 STG.E desc[UR12][R10.64], R5 ;  /* 0x000000050a008986 */ /* 0x0001e8000c10190c */
[----:B------:R-:W3:Y:S01]  /*0f90*/  @!P1 LDG.E R4, desc[UR12][R18.64] ;  /* 0x0000000c12049981 */ /* 0x000ee2000c1e1900 */
[----:B------:R-:W-:Y:S01]  /*0fa0*/  VIADD R25, R17, 0x2 ;  /* 0x0000000211197836 */ /* 0x000fe20000000000 */
[----:B------:R-:W-:-:S04]  /*0fb0*/  LOP3.LUT R23, R6, UR4, RZ, 0xc0, !PT ;  /* 0x0000000406177c12 */ /* 0x000fc8000f8ec0ff */
[----:B------:R-:W-:-:S04]  /*0fc0*/  ISETP.GE.AND P0, PT, R25, R8, PT ;  /* 0x000000081900720c */ /* 0x000fc80003f06270 */
[----:B------:R-:W-:-:S13]  /*0fd0*/  ISETP.NE.OR P0, PT, R23, R0, P0 ;  /* 0x000000001700720c */ /* 0x000fda0000705670 */
[----:B------:R-:W4:Y:S08]  /*0fe0*/  @!P0 LDC R27, c[0x0][0x39c] ;  /* 0x0000e700ff1b8b82 */ /* 0x000f300000000800 */
[----:B------:R-:W5:Y:S01]  /*0ff0*/  @!P0 LDC.64 R22, c[0x0][0x388] ;  /* 0x0000e200ff168b82 */ /* 0x000f620000000a00 */
[----:B----4-:R-:W-:-:S04]  /*1000*/  @!P0 IMAD R27, R27, UR11, R6 ;  /* 0x0000000b1b1b8c24 */ /* 0x010fc8000f8e0206 */
[----:B-----5:R-:W-:Y:S01]  /*1010*/  @!P0 IMAD.WIDE R22, R27, 0x4, R22 ;  /* 0x000000041b168825 */ /* 0x020fe200078e0216 */
[----:B---3--:R-:W-:-:S05]  /*1020*/  @!P1 IADD3 R25, PT, PT, R4, 0x1, RZ ;  /* 0x0000000104199810 */ /* 0x008fca0007ffe0ff */
[----:B------:R3:W-:Y:S04]  /*1030*/  @!P1 STG.E desc[UR12][R18.64], R25 ;  /* 0x0000001912009986 */ /* 0x0007e8000c10190c */
[----:B------:R-:W4:Y:S01]  /*1040*/  @!P0 LDG.E R4, desc[UR12][R22.64] ;  /* 0x0000000c16048981 */ /* 0x000f22000c1e1900 */
[----:B0-----:R-:W-:Y:S01]  /*1050*/  VIADD R11, R17, 0x3 ;  /* 0x00000003110b7836 */ /* 0x001fe20000000000 */
[----:B------:R-:W-:-:S04]  /*1060*/  LOP3.LUT R5, R7, UR4, RZ, 0xc0, !PT ;  /* 0x0000000407057c12 */ /* 0x000fc8000f8ec0ff */
[----:B------:R-:W-:-:S04]  /*1070*/  ISETP.GE.AND P1, PT, R11, R8, PT ;  /* 0x000000080b00720c */ /* 0x000fc80003f26270 */
[----:B------:R-:W-:-:S13]  /*1080*/  ISETP.NE.OR P1, PT, R5, R0, P1 ;  /* 0x000000000500720c */ /* 0x000fda0000f25670 */
[----:B------:R-:W0:Y:S08]  /*1090*/  @!P1 LDC R6, c[0x0][0x39c] ;  /* 0x0000e700ff069b82 */ /* 0x000e300000000800 */
[----:B------:R-:W5:Y:S01]  /*10a0*/  @!P1 LDC.64 R10, c[0x0][0x388] ;  /* 0x0000e200ff0a9b82 */ /* 0x000f620000000a00 */
[----:B0-----:R-:W-:-:S04]  /*10b0*/  @!P1 IMAD R7, R6, UR11, R7 ;  /* 0x0000000b06079c24 */ /* 0x001fc8000f8e0207 */
[----:B-----5:R-:W-:-:S04]  /*10c0*/  @!P1 IMAD.WIDE R10, R7, 0x4, R10 ;  /* 0x00000004070a9825 */ /* 0x020fc800078e020a */
[----:B----4-:R-:W-:Y:S02]  /*10d0*/  @!P0 VIADD R27, R4, 0x1 ;  /* 0x00000001041b8836 */ /* 0x010fe40000000000 */
[----:B------:R-:W0:Y:S04]  /*10e0*/  LDS.128 R4, [R21+0x10] ;  /* 0x0000100015047984 */ /* 0x000e280000000c00 */
[----:B------:R4:W-:Y:S04]  /*10f0*/  @!P0 STG.E desc[UR12][R22.64], R27 ;  /* 0x0000001b16008986 */ /* 0x0009e8000c10190c */
[----:B------:R-:W5:Y:S01]  /*1100*/  @!P1 LDG.E R24, desc[UR12][R10.64] ;  /* 0x0000000c0a189981 */ /* 0x000f62000c1e1900 */
[----:B---3--:R-:W-:-:S04]  /*1110*/  IADD3 R25, PT, PT, R17, 0x4, RZ ;  /* 0x0000000411197810 */ /* 0x008fc80007ffe0ff */
[----:B------:R-:W-:Y:S02]  /*1120*/  ISETP.GE.AND P0, PT, R25, R8, PT ;  /* 0x000000081900720c */ /* 0x000fe40003f06270 */
[----:B0-----:R-:W-:-:S04]  /*1130*/  LOP3.LUT R19, R4, UR4, RZ, 0xc0, !PT ;  /* 0x0000000404137c12 */ /* 0x001fc8000f8ec0ff */
[----:B------:R-:W-:-:S13]  /*1140*/  ISETP.NE.OR P0, PT, R19, R0, P0 ;  /* 0x000000001300720c */ /* 0x000fda0000705670 */
[----:B------:R-:W0:Y:S08]  /*1150*/  @!P0 LDC R29, c[0x0][0x39c] ;  /* 0x0000e700ff1d8b82 */ /* 0x000e300000000800 */
[----:B------:R-:W3:Y:S01]  /*1160*/  @!P0 LDC.64 R18, c[0x0][0x388] ;  /* 0x0000e200ff128b82 */ /* 0x000ee20000000a00 */
[----:B0-----:R-:W-:-:S04]  /*1170*/  @!P0 IMAD R29, R29, UR11, R4 ;  /* 0x0000000b1d1d8c24 */ /* 0x001fc8000f8e0204 */
[----:B---3--:R-:W-:-:S04]  /*1180*/  @!P0 IMAD.WIDE R18, R29, 0x4, R18 ;  /* 0x000000041d128825 */ /* 0x008fc800078e0212 */
[----:B-----5:R-:W-:-:S05]  /*1190*/  @!P1 VIADD R25, R24, 0x1 ;  /* 0x0000000118199836 */ /* 0x020fca0000000000 */
[----:B------:R0:W-:Y:S04]  /*11a0*/  @!P1 STG.E desc[UR12][R10.64], R25 ;  /* 0x000000190a009986 */ /* 0x0001e8000c10190c */
[----:B------:R-:W3:Y:S01]  /*11b0*/  @!P0 LDG.E R4, desc[UR12][R18.64] ;  /* 0x0000000c12048981 */ /* 0x000ee2000c1e1900 */
[----:B----4-:R-:W-:Y:S01]  /*11c0*/  VIADD R23, R17, 0x5 ;  /* 0x0000000511177836 */ /* 0x010fe20000000000 */
[----:B------:R-:W-:-:S04]  /*11d0*/  LOP3.LUT R21, R5, UR4, RZ, 0xc0, !PT ;  /* 0x0000000405157c12 */ /* 0x000fc8000f8ec0ff */
[----:B------:R-:W-:-:S04]  /*11e0*/  ISETP.GE.AND P1, PT, R23, R8, PT ;  /* 0x000000081700720c */ /* 0x000fc80003f26270 */
[----:B------:R-:W-:-:S13]  /*11f0*/  ISETP.NE.OR P1, PT, R21, R0, P1 ;  /* 0x000000001500720c */ /* 0x000fda0000f25670 */
[----:B------:R-:W4:Y:S08]  /*1200*/  @!P1 LDC R24, c[0x0][0x39c] ;  /* 0x0000e700ff189b82 */ /* 0x000f300000000800 */
[----:B------:R-:W5:Y:S01]  /*1210*/  @!P1 LDC.64 R22, c[0x0][0x388] ;  /* 0x0000e200ff169b82 */ /* 0x000f620000000a00 */
[----:B----4-:R-:W-:Y:S01]  /*1220*/  @!P1 IMAD R5, R24, UR11, R5 ;  /* 0x0000000b18059c24 */ /* 0x010fe2000f8e0205 */
[----:B---3--:R-:W-:-:S03]  /*1230*/  @!P0 IADD3 R21, PT, PT, R4, 0x1, RZ ;  /* 0x0000000104158810 */ /* 0x008fc60007ffe0ff */
[----:B-----5:R-:W-:Y:S02]  /*1240*/  @!P1 IMAD.WIDE R4, R5, 0x4, R22 ;  /* 0x0000000405049825 */ /* 0x020fe400078e0216 */
[----:B------:R3:W-:Y:S04]  /*1250*/  @!P0 STG.E desc[UR12][R18.64], R21 ;  /* 0x0000001512008986 */ /* 0x0007e8000c10190c */
[----:B------:R-:W4:Y:S01]  /*1260*/  @!P1 LDG.E R22, desc[UR12][R4.64] ;  /* 0x0000000c04169981 */ /* 0x000f22000c1e1900 */
[----:B------:R-:W-:Y:S01]  /*1270*/  VIADD R23, R17, 0x6 ;  /* 0x0000000611177836 */ /* 0x000fe20000000000 */
[----:B0-----:R-:W-:-:S04]  /*1280*/  LOP3.LUT R11, R6, UR4, RZ, 0xc0, !PT ;  /* 0x00000004060b7c12 */ /* 0x001fc8000f8ec0ff */
[----:B------:R-:W-:-:S04]  /*1290*/  ISETP.GE.AND P0, PT, R23, R8, PT ;  /* 0x000000081700720c */ /* 0x000fc80003f06270 */
[----:B------:R-:W-:-:S13]  /*12a0*/  ISETP.NE.OR P0, PT, R11, R0, P0 ;  /* 0x000000000b00720c */ /* 0x000fda0000705670 */
[----:B------:R-:W0:Y:S08]  /*12b0*/  @!P0 LDC R25, c[0x0][0x39c] ;  /* 0x0000e700ff198b82 */ /* 0x000e300000000800 */
[----:B------:R-:W5:Y:S01]  /*12c0*/  @!P0 LDC.64 R10, c[0x0][0x388] ;  /* 0x0000e200ff0a8b82 */ /* 0x000f620000000a00 */
[----:B0-----:R-:W-:-:S04]  /*12d0*/  @!P0 IMAD R25, R25, UR11, R6 ;  /* 0x0000000b19198c24 */ /* 0x001fc8000f8e0206 */
[----:B-----5:R-:W-:-:S04]  /*12e0*/  @!P0 IMAD.WIDE R10, R25, 0x4, R10 ;  /* 0x00000004190a8825 */ /* 0x020fc800078e020a */
[----:B----4-:R-:W-:-:S05]  /*12f0*/  @!P1 VIADD R23, R22, 0x1 ;  /* 0x0000000116179836 */ /* 0x010fca0000000000 */
[----:B------:R0:W-:Y:S04]  /*1300*/  @!P1 STG.E desc[UR12][R4.64], R23 ;  /* 0x0000001704009986 */ /* 0x0001e8000c10190c */
[----:B------:R-:W4:Y:S01]  /*1310*/  @!P0 LDG.E R6, desc[UR12][R10.64] ;  /* 0x0000000c0a068981 */ /* 0x000f22000c1e1900 */
[----:B---3--:R-:W-:Y:S01]  /*1320*/  IADD3 R21, PT, PT, R17, 0x7, RZ ;  /* 0x0000000711157810 */ /* 0x008fe20007ffe0ff */
[----:B------:R-:W-:Y:S01]  /*1330*/  VIADD R16, R16, 0x8 ;  /* 0x0000000810107836 */ /* 0x000fe20000000000 */
[----:B------:R-:W-:Y:S01]  /*1340*/  LOP3.LUT R19, R7, UR4, RZ, 0xc0, !PT ;  /* 0x0000000407137c12 */ /* 0x000fe2000f8ec0ff */
[----:B------:R-:W-:Y:S01]  /*1350*/  BSSY.RECONVERGENT B0, `(.L_x_8) ;  /* 0x000000c000007945 */ /* 0x000fe20003800200 */
[----:B------:R-:W-:-:S04]  /*1360*/  ISETP.GE.AND P1, PT, R21, R8, PT ;  /* 0x000000081500720c */ /* 0x000fc80003f26270 */
[----:B------:R-:W-:Y:S01]  /*1370*/  ISETP.NE.OR P1, PT, R19, R0, P1 ;  /* 0x000000001300720c */ /* 0x000fe20000f25670 */
[----:B----4-:R-:W-:-:S05]  /*1380*/  @!P0 VIADD R17, R6, 0x1 ;  /* 0x0000000106118836 */ /* 0x010fca0000000000 */
[----:B------:R0:W-:Y:S01]  /*1390*/  @!P0 STG.E desc[UR12][R10.64], R17 ;  /* 0x000000110a008986 */ /* 0x0001e2000c10190c */
[----:B------:R-:W-:-:S06]  /*13a0*/  ISETP.NE.AND P0, PT, R16, R13, PT ;  /* 0x0000000d1000720c */ /* 0x000fcc0003f05270 */
[----:B------:R-:W-:Y:S07]  /*13b0*/  @P1 BRA `(.L_x_9) ;  /* 0x0000000000141947 */ /* 0x000fee0003800000 */
[----:B01----:R-:W-:-:S04]  /*13c0*/  IMAD R5, R14, UR11, R7 ;  /* 0x0000000b0e057c24 */ /* 0x003fc8000f8e0207 */
[----:B--2---:R-:W-:-:S05]  /*13d0*/  IMAD.WIDE R4, R5, 0x4, R2 ;  /* 0x0000000405047825 */ /* 0x004fca00078e0202 */
[----:B------:R-:W2:Y:S02]  /*13e0*/  LDG.E R6, desc[UR12][R4.64] ;  /* 0x0000000c04067981 */ /* 0x000ea4000c1e1900 */
[----:B--2---:R-:W-:-:S05]  /*13f0*/  IADD3 R7, PT, PT, R6, 0x1, RZ ;  /* 0x0000000106077810 */ /* 0x004fca0007ffe0ff */
[----:B------:R3:W-:Y:S02]  /*1400*/  STG.E desc[UR12][R4.64], R7 ;  /* 0x0000000704007986 */ /* 0x0007e4000c10190c */
.L_x_9:
[----:B------:R-:W-:Y:S05]  /*1410*/  BSYNC.RECONVERGENT B0 ;  /* 0x0000000000007941 */ /* 0x000fea0003800200 */
.L_x_8:
[----:B------:R-:W-:Y:S05]  /*1420*/  @P0 BRA `(.L_x_10) ;  /* 0xfffffff800800947 */ /* 0x000fea000383ffff */
.L_x_7:
[----:B------:R-:W-:-:S13]  /*1430*/  ISETP.NE.AND P0, PT, R20, RZ, PT ;  /* 0x000000ff1400720c */ /* 0x000fda0003f05270 */
[----:B------:R-:W-:Y:S05]  /*1440*/  @!P0 EXIT ;  /* 0x000000000000894d */ /* 0x000fea0003800000 */
[----:B------:R-:W-:Y:S02]  /*1450*/  ISETP.GE.U32.AND P0, PT, R20, 0x4, PT ;  /* 0x000000041400780c */ /* 0x000fe40003f06070 */
[----:B-1----:R-:W-:-:S11]  /*1460*/  LOP3.LUT R14, R12, 0x3, RZ, 0xc0, !PT ;  /* 0x000000030c0e7812 */ /* 0x002fd600078ec0ff */
[----:B------:R-:W-:Y:S05]  /*1470*/  @!P0 BRA `(.L_x_11) ;  /* 0x0000000000dc8947 */ /* 0x000fea0003800000 */
[----:B--2---:R-:W1:Y:S01]  /*1480*/  S2R R3, SR_CgaCtaId ;  /* 0x0000000000037919 */ /* 0x004e620000008800 */
[----:B------:R-:W-:Y:S01]  /*1490*/  MOV R2, 0x400 ;  /* 0x0000040000027802 */ /* 0x000fe20000000f00 */
[----:B------:R-:W2:Y:S03]  /*14a0*/  LDCU UR5, c[0x0][0x390] ;  /* 0x00007200ff0577ac */ /* 0x000ea60008000800 */
[----:B-1----:R-:W-:-:S05]  /*14b0*/  LEA R2, R3, R2, 0x18 ;  /* 0x0000000203027211 */ /* 0x002fca00078ec0ff */
[----:B------:R-:W-:Y:S02]  /*14c0*/  IMAD R16, R13, 0x4, R2 ;  /* 0x000000040d107824 */ /* 0x000fe400078e0202 */
[----:B------:R-:W-:-:S03]  /*14d0*/  IMAD R2, R12, UR11, R13 ;  /* 0x0000000b0c027c24 */ /* 0x000fc6000f8e020d */
[----:B0--3--:R-:W0:Y:S02]  /*14e0*/  LDS.64 R4, [R16] ;  /* 0x0000000010047984 */ /* 0x009e240000000a00 */
[----:B--2---:R-:W-:Y:S02]  /*14f0*/  ISETP.GE.AND P0, PT, R2, UR5, PT ;  /* 0x0000000502007c0c */ /* 0x004fe4000bf06270 */
[----:B0-----:R-:W-:-:S04]  /*1500*/  LOP3.LUT R3, R4, UR4, RZ, 0xc0, !PT ;  /* 0x0000000404037c12 */ /* 0x001fc8000f8ec0ff */
[----:B------:R-:W-:-:S13]  /*1510*/  ISETP.NE.OR P0, PT, R3, R0, P0 ;  /* 0x000000000300720c */ /* 0x000fda0000705670 */
[----:B------:R-:W0:Y:S08]  /*1520*/  @!P0 LDC R3, c[0x0][0x39c] ;  /* 0x0000e700ff038b82 */ /* 0x000e300000000800 */
[----:B------:R-:W1:Y:S01]  /*1530*/  @!P0 LDC.64 R8, c[0x0][0x388] ;  /* 0x0000e200ff088b82 */ /* 0x000e620000000a00 */
[----:B0-----:R-:W-:-:S04]  /*1540*/  @!P0 IMAD R3, R3, UR11, R4 ;  /* 0x0000000b03038c24 */ /* 0x001fc8000f8e0204 */
[----:B-1----:R-:W-:-:S05]  /*1550*/  @!P0 IMAD.WIDE R8, R3, 0x4, R8 ;  /* 0x0000000403088825 */ /* 0x002fca00078e0208 */
[----:B------:R-:W2:Y:S01]  /*1560*/  @!P0 LDG.E R3, desc[UR12][R8.64] ;  /* 0x0000000c08038981 */ /* 0x000ea2000c1e1900 */
[----:B------:R-:W-:Y:S01]  /*1570*/  VIADD R4, R2, 0x1 ;  /* 0x0000000102047836 */ /* 0x000fe20000000000 */
[----:B------:R-:W-:-:S04]  /*1580*/  LOP3.LUT R7, R5, UR4, RZ, 0xc0, !PT ;  /* 0x0000000405077c12 */ /* 0x000fc8000f8ec0ff */
[----:B------:R-:W-:-:S04]  /*1590*/  ISETP.GE.AND P1, PT, R4, UR5, PT ;  /* 0x0000000504007c0c */ /* 0x000fc8000bf26270 */
[----:B------:R-:W-:-:S13]  /*15a0*/  ISETP.NE.OR P1, PT, R7, R0, P1 ;  /* 0x000000000700720c */ /* 0x000fda0000f25670 */
[----:B------:R-:W0:Y:S08]  /*15b0*/  @!P1 LDC R4, c[0x0][0x39c] ;  /* 0x0000e700ff049b82 */ /* 0x000e300000000800 */
[----:B------:R-:W1:Y:S01]  /*15c0*/  @!P1 LDC.64 R6, c[0x0][0x388] ;  /* 0x0000e200ff069b82 */ /* 0x000e620000000a00 */
[----:B0-----:R-:W-:-:S04]  /*15d0*/  @!P1 IMAD R5, R4, UR11, R5 ;  /* 0x0000000b04059c24 */ /* 0x001fc8000f8e0205 */
[----:B-1----:R-:W-:Y:S02]  /*15e0*/  @!P1 IMAD.WIDE R4, R5, 0x4, R6 ;  /* 0x0000000405049825 */ /* 0x002fe400078e0206 */
[----:B------:R-:W0:Y:S01]  /*15f0*/  LDS.64 R6, [R16+0x8] ;  /* 0x0000080010067984 */ /* 0x000e220000000a00 */
[----:B--2---:R-:W-:-:S05]  /*1600*/  @!P0 IADD3 R3, PT, PT, R3, 0x1, RZ ;  /* 0x0000000103038810 */ /* 0x004fca0007ffe0ff */
[----:B------:R1:W-:Y:S04]  /*1610*/  @!P0 STG.E desc[UR12][R8.64], R3 ;  /* 0x0000000308008986 */ /* 0x0003e8000c10190c */
[----:B------:R-:W2:Y:S01]  /*1620*/  @!P1 LDG.E R15, desc[UR12][R4.64] ;  /* 0x0000000c040f9981 */ /* 0x000ea2000c1e1900 */
[----:B------:R-:W-:Y:S01]  /*1630*/  VIADD R10, R2, 0x2 ;  /* 0x00000002020a7836 */ /* 0x000fe20000000000 */
[----:B0-----:R-:W-:-:S04]  /*1640*/  LOP3.LUT R11, R6, UR4, RZ, 0xc0, !PT ;  /* 0x00000004060b7c12 */ /* 0x001fc8000f8ec0ff */
[----:B------:R-:W-:-:S04]  /*1650*/  ISETP.GE.AND P0, PT, R10, UR5, PT ;  /* 0x000000050a007c0c */ /* 0x000fc8000bf06270 */
[----:B------:R-:W-:-:S13]  /*1660*/  ISETP.NE.OR P0, PT, R11, R0, P0 ;  /* 0x000000000b00720c */ /* 0x000fda0000705670 */
[----:B------:R-:W0:Y:S08]  /*1670*/  @!P0 LDC R17, c[0x0][0x39c] ;  /* 0x0000e700ff118b82 */ /* 0x000e300000000800 */
[----:B------:R-:W1:Y:S01]  /*1680*/  @!P0 LDC.64 R10, c[0x0][0x388] ;  /* 0x0000e200ff0a8b82 */ /* 0x000e620000000a00 */
[----:B0-----:R-:W-:-:S04]  /*1690*/  @!P0 IMAD R17, R17, UR11, R6 ;  /* 0x0000000b11118c24 */ /* 0x001fc8000f8e0206 */
[----:B-1----:R-:W-:-:S04]  /*16a0*/  @!P0 IMAD.WIDE R8, R17, 0x4, R10 ;  /* 0x0000000411088825 */ /* 0x002fc800078e020a */
[----:B--2---:R-:W-:-:S05]  /*16b0*/  @!P1 VIADD R15, R15, 0x1 ;  /* 0x000000010f0f9836 */ /* 0x004fca0000000000 */
[----:B------:R0:W-:Y:S04]  /*16c0*/  @!P1 STG.E desc[UR12][R4.64], R15 ;  /* 0x0000000f04009986 */ /* 0x0001e8000c10190c */
[----:B------:R-:W2:Y:S01]  /*16d0*/  @!P0 LDG.E R3, desc[UR12][R8.64] ;  /* 0x0000000c08038981 */ /* 0x000ea2000c1e1900 */
[----:B------:R-:W-:Y:S01]  /*16e0*/  IADD3 R2, PT, PT, R2, 0x3, RZ ;  /* 0x0000000302027810 */ /* 0x000fe20007ffe0ff */
[----:B------:R-:W-:Y:S01]  /*16f0*/  BSSY.RECONVERGENT B0, `(.L_x_12) ;  /* 0x000000e000007945 */ /* 0x000fe20003800200 */
[----:B------:R-:W-:Y:S02]  /*1700*/  LOP3.LUT R11, R7, UR4, RZ, 0xc0, !PT ;  /* 0x00000004070b7c12 */ /* 0x000fe4000f8ec0ff */
[----:B------:R-:W-:-:S04]  /*1710*/  ISETP.GE.AND P1, PT, R2, UR5, PT ;  /* 0x0000000502007c0c */ /* 0x000fc8000bf26270 */
[----:B------:R-:W-:Y:S01]  /*1720*/  ISETP.NE.OR P1, PT, R11, R0, P1 ;  /* 0x000000000b00720c */ /* 0x000fe20000f25670 */
[----:B--2---:R-:W-:-:S05]  /*1730*/  @!P0 VIADD R3, R3, 0x1 ;  /* 0x0000000103038836 */ /* 0x004fca0000000000 */
[----:B------:R0:W-:Y:S07]  /*1740*/  @!P0 STG.E desc[UR12][R8.64], R3 ;  /* 0x0000000308008986 */ /* 0x0001ee000c10190c */
[----:B------:R-:W-:Y:S05]  /*1750*/  @P1 BRA `(.L_x_13) ;  /* 0x00000000001c1947 */ /* 0x000fea0003800000 */
[----:B0-----:R-:W0:Y:S08]  /*1760*/  LDC R4, c[0x0][0x39c] ;  /* 0x0000e700ff047b82 */ /* 0x001e300000000800 */
[----:B------:R-:W1:Y:S01]  /*1770*/  LDC.64 R2, c[0x0][0x388] ;  /* 0x0000e200ff027b82 */ /* 0x000e620000000a00 */
[----:B0-----:R-:W-:-:S04]  /*1780*/  IMAD R7, R4, UR11, R7 ;  /* 0x0000000b04077c24 */ /* 0x001fc8000f8e0207 */
[----:B-1----:R-:W-:-:S05]  /*1790*/  IMAD.WIDE R2, R7, 0x4, R2 ;  /* 0x0000000407027825 */ /* 0x002fca00078e0202 */
[----:B------:R-:W2:Y:S02]  /*17a0*/  LDG.E R4, desc[UR12][R2.64] ;  /* 0x0000000c02047981 */ /* 0x000ea4000c1e1900 */
[----:B--2---:R-:W-:-:S05]  /*17b0*/  VIADD R5, R4, 0x1 ;  /* 0x0000000104057836 */ /* 0x004fca0000000000 */
[----:B------:R1:W-:Y:S02]  /*17c0*/  STG.E desc[UR12][R2.64], R5 ;  /* 0x0000000502007986 */ /* 0x0003e4000c10190c */
.L_x_13:
[----:B------:R-:W-:Y:S05]  /*17d0*/  BSYNC.RECONVERGENT B0 ;  /* 0x0000000000007941 */ /* 0x000fea0003800200 */
.L_x_12:
[----:B------:R-:W-:-:S07]  /*17e0*/  IADD3 R13, PT, PT, R13, 0x4, RZ ;  /* 0x000000040d0d7810 */ /* 0x000fce0007ffe0ff */
.L_x_11:
[----:B------:R-:W-:-:S13]  /*17f0*/  ISETP.NE.AND P0, PT, R14, RZ, PT ;  /* 0x000000ff0e00720c */ /* 0x000fda0003f05270 */
[----:B------:R-:W-:Y:S05]  /*1800*/  @!P0 EXIT ;  /* 0x000000000000894d */ /* 0x000fea0003800000 */
[----:B------:R-:W-:-:S13]  /*1810*/  ISETP.NE.AND P0, PT, R14, 0x1, PT ;  /* 0x000000010e00780c */ /* 0x000fda0003f05270 */
[----:B------:R-:W-:Y:S05]  /*1820*/  @!P0 BRA `(.L_x_14) ;  /* 0x0000000000808947 */ /* 0x000fea0003800000 */
[----:B012---:R-:W0:Y:S01]  /*1830*/  S2R R3, SR_CgaCtaId ;  /* 0x0000000000037919 */ /* 0x007e220000008800 */
[----:B------:R-:W-:Y:S01]  /*1840*/  MOV R2, 0x400 ;  /* 0x0000040000027802 */ /* 0x000fe20000000f00 */
[----:B------:R-:W1:Y:S01]  /*1850*/  LDCU UR5, c[0x0][0x390] ;  /* 0x00007200ff0577ac */ /* 0x000e620008000800 */
[----:B------:R-:W-:-:S05]  /*1860*/  IMAD R6, R12, UR11, R13 ;  /* 0x0000000b0c067c24 */ /* 0x000fca000f8e020d */
[----:B-1----:R-:W-:Y:S02]  /*1870*/  ISETP.GE.AND P0, PT, R6, UR5, PT ;  /* 0x0000000506007c0c */ /* 0x002fe4000bf06270 */
[----:B0-----:R-:W-:-:S05]  /*1880*/  LEA R2, R3, R2, 0x18 ;  /* 0x0000000203027211 */ /* 0x001fca00078ec0ff */
[----:B------:R-:W-:-:S06]  /*1890*/  IMAD R3, R13, 0x4, R2 ;  /* 0x000000040d037824 */ /* 0x000fcc00078e0202 */
[----:B------:R-:W3:Y:S02]  /*18a0*/  LDS.64 R2, [R3] ;  /* 0x0000000003027984 */ /* 0x000ee40000000a00 */
[----:B---3--:R-:W-:-:S04]  /*18b0*/  LOP3.LUT R5, R2, UR4, RZ, 0xc0, !PT ;  /* 0x0000000402057c12 */ /* 0x008fc8000f8ec0ff */
[----:B------:R-:W-:-:S13]  /*18c0*/  ISETP.NE.OR P0, PT, R5, R0, P0 ;  /* 0x000000000500720c */ /* 0x000fda0000705670 */
[----:B------:R-:W0:Y:S08]  /*18d0*/  @!P0 LDC R7, c[0x0][0x39c] ;  /* 0x0000e700ff078b82 */ /* 0x000e300000000800 */
[----:B------:R-:W1:Y:S01]  /*18e0*/  @!P0 LDC.64 R4, c[0x0][0x388] ;  /* 0x0000e200ff048b82 */ /* 0x000e620000000a00 */
[----:B0-----:R-:W-:-:S04]  /*18f0*/  @!P0 IMAD R7, R7, UR11, R2 ;  /* 0x0000000b07078c24 */ /* 0x001fc8000f8e0202 */
[----:B-1----:R-:W-:-:S05]  /*1900*/  @!P0 IMAD.WIDE R4, R7, 0x4, R4 ;  /* 0x0000000407048825 */ /* 0x002fca00078e0204 */
[----:B------:R-:W2:Y:S01]  /*1910*/  @!P0 LDG.E R2, desc[UR12][R4.64] ;  /* 0x0000000c04028981 */ /* 0x000ea2000c1e1900 */
[----:B------:R-:W-:Y:S01]  /*1920*/  VIADD R6, R6, 0x1 ;  /* 0x0000000106067836 */ /* 0x000fe20000000000 */
[----:B------:R-:W-:Y:S01]  /*1930*/  LOP3.LUT R9, R3, UR4, RZ, 0xc0, !PT ;  /* 0x0000000403097c12 */ /* 0x000fe2000f8ec0ff */
[----:B------:R-:W-:Y:S03]  /*1940*/  BSSY.RECONVERGENT B0, `(.L_x_15) ;  /* 0x000000d000007945 */ /* 0x000fe60003800200 */
[----:B------:R-:W-:-:S04]  /*1950*/  ISETP.GE.AND P1, PT, R6, UR5, PT ;  /* 0x0000000506007c0c */ /* 0x000fc8000bf26270 */
[----:B------:R-:W-:Y:S02]  /*1960*/  ISETP.NE.OR P1, PT, R9, R0, P1 ;  /* 0x000000000900720c */ /* 0x000fe40000f25670 */
[----:B--2---:R-:W-:-:S05]  /*1970*/  @!P0 IADD3 R7, PT, PT, R2, 0x1, RZ ;  /* 0x0000000102078810 */ /* 0x004fca0007ffe0ff */
[----:B------:R0:W-:Y:S06]  /*1980*/  @!P0 STG.E desc[UR12][R4.64], R7 ;  /* 0x0000000704008986 */ /* 0x0001ec000c10190c */
[----:B------:R-:W-:Y:S05]  /*1990*/  @P1 BRA `(.L_x_16) ;  /* 0x00000000001c1947 */ /* 0x000fea0003800000 */
[----:B------:R-:W1:Y:S08]  /*19a0*/  LDC R2, c[0x0][0x39c] ;  /* 0x0000e700ff027b82 */ /* 0x000e700000000800 */
[----:B0-----:R-:W0:Y:S01]  /*19b0*/  LDC.64 R4, c[0x0][0x388] ;  /* 0x0000e200ff047b82 */ /* 0x001e220000000a00 */
[----:B-1----:R-:W-:-:S04]  /*19c0*/  IMAD R3, R2, UR11, R3 ;  /* 0x0000000b02037c24 */ /* 0x002fc8000f8e0203 */
[----:B0-----:R-:W-:-:S05]  /*19d0*/  IMAD.WIDE R2, R3, 0x4, R4 ;  /* 0x0000000403027825 */ /* 0x001fca00078e0204 */
[----:B------:R-:W2:Y:S02]  /*19e0*/  LDG.E R4, desc[UR12][R2.64] ;  /* 0x0000000c02047981 */ /* 0x000ea4000c1e1900 */
[----:B--2---:R-:W-:-:S05]  /*19f0*/  VIADD R5, R4, 0x1 ;  /* 0x0000000104057836 */ /* 0x004fca0000000000 */
[----:B------:R1:W-:Y:S02]  /*1a00*/  STG.E desc[UR12][R2.64], R5 ;  /* 0x0000000502007986 */ /* 0x0003e4000c10190c */
.L_x_16:
[----:B------:R-:W-:Y:S05]  /*1a10*/  BSYNC.RECONVERGENT B0 ;  /* 0x0000000000007941 */ /* 0x000fea0003800200 */
.L_x_15:
[----:B------:R-:W-:-:S07]  /*1a20*/  VIADD R13, R13, 0x2 ;  /* 0x000000020d0d7836 */ /* 0x000fce0000000000 */
.L_x_14:
[----:B-12---:R-:W-:-:S04]  /*1a30*/  LOP3.LUT R2, R12, 0x1, RZ, 0xc0, !PT ;  /* 0x000000010c027812 */ /* 0x006fc800078ec0ff */
[----:B------:R-:W-:-:S13]  /*1a40*/  ISETP.NE.U32.AND P0, PT, R2, 0x1, PT ;  /* 0x000000010200780c */ /* 0x000fda0003f05070 */
[----:B------:R-:W-:Y:S05]  /*1a50*/  @P0 EXIT ;  /* 0x000000000000094d */ /* 0x000fea0003800000 */
[----:B0-----:R-:W0:Y:S01]  /*1a60*/  S2R R3, SR_CgaCtaId ;  /* 0x0000000000037919 */ /* 0x001e220000008800 */
[----:B------:R-:W-:Y:S01]  /*1a70*/  MOV R2, 0x400 ;  /* 0x0000040000027802 */ /* 0x000fe20000000f00 */
[----:B------:R-:W1:Y:S01]  /*1a80*/  LDCU UR5, c[0x0][0x390] ;  /* 0x00007200ff0577ac */ /* 0x000e620008000800 */
[----:B------:R-:W-:-:S05]  /*1a90*/  IMAD R12, R12, UR11, R13 ;  /* 0x0000000b0c0c7c24 */ /* 0x000fca000f8e020d */
[----:B-1----:R-:W-:Y:S02]  /*1aa0*/  ISETP.GE.AND P0, PT, R12, UR5, PT ;  /* 0x000000050c007c0c */ /* 0x002fe4000bf06270 */
[----:B0-----:R-:W-:-:S04]  /*1ab0*/  LEA R2, R3, R2, 0x18 ;  /* 0x0000000203027211 */ /* 0x001fc800078ec0ff */
[----:B------:R-:W-:-:S05]  /*1ac0*/  LEA R2, R13, R2, 0x2 ;  /* 0x000000020d027211 */ /* 0x000fca00078e10ff */
[----:B---3--:R-:W0:Y:S02]  /*1ad0*/  LDS R5, [R2] ;  /* 0x0000000002057984 */ /* 0x008e240000000800 */
[----:B0-----:R-:W-:-:S04]  /*1ae0*/  LOP3.LUT R3, R5, UR4, RZ, 0xc0, !PT ;  /* 0x0000000405037c12 */ /* 0x001fc8000f8ec0ff */
[----:B------:R-:W-:-:S13]  /*1af0*/  ISETP.NE.OR P0, PT, R3, R0, P0 ;  /* 0x000000000300720c */ /* 0x000fda0000705670 */
[----:B------:R-:W-:Y:S05]  /*1b00*/  @P0 EXIT ;  /* 0x000000000000094d */ /* 0x000fea0003800000 */
[----:B------:R-:W0:Y:S08]  /*1b10*/  LDC R0, c[0x0][0x39c] ;  /* 0x0000e700ff007b82 */ /* 0x000e300000000800 */
[----:B------:R-:W1:Y:S01]  /*1b20*/  LDC.64 R2, c[0x0][0x388] ;  /* 0x0000e200ff027b82 */ /* 0x000e620000000a00 */
[----:B0-----:R-:W-:-:S04]  /*1b30*/  IMAD R5, R0, UR11, R5 ;  /* 0x0000000b00057c24 */ /* 0x001fc8000f8e0205 */
[----:B-1----:R-:W-:-:S05]  /*1b40*/  IMAD.WIDE R2, R5, 0x4, R2 ;  /* 0x0000000405027825 */ /* 0x002fca00078e0202 */
[----:B------:R-:W2:Y:S02]  /*1b50*/  LDG.E R0, desc[UR12][R2.64] ;  /* 0x0000000c02007981 */ /* 0x000ea4000c1e1900 */
[----:B--2---:R-:W-:-:S05]  /*1b60*/  VIADD R5, R0, 0x1 ;  /* 0x0000000100057836 */ /* 0x004fca0000000000 */
[----:B------:R-:W-:Y:S01]  /*1b70*/  STG.E desc[UR12][R2.64], R5 ;  /* 0x0000000502007986 */ /* 0x000fe2000c10190c */
[----:B------:R-:W-:Y:S05]  /*1b80*/  EXIT ;  /* 0x000000000000794d */ /* 0x000fea0003800000 */
.L_x_17:
        /* <DEDUP_REMOVED lines=15> */
.L_x_19:


//--------------------- .nv.shared._Z19reducir_kernel_cudaPiii --------------------------
	.section	.nv.shared._Z19reducir_kernel_cudaPiii,"aw",@nobits
	.sectionflags	@""
	.align	16
	.zero		1024


//--------------------- .nv.shared.reserved.0     --------------------------
	.section	.nv.shared.reserved.0,"aw",@nobits
	.weak		__nv_reservedSMEM_offset_0_alias
	.size		__nv_reservedSMEM_offset_0_alias, 0, 64
	.other		__nv_reservedSMEM_offset_0_alias,@"STO_CUDA_RESERVED_SHARED STV_DEFAULT"
__nv_reservedSMEM_offset_0_alias:
	.zero		0
	.zero		64


//--------------------- .nv.shared._Z18contar_kernel_cudaPiS_iiiii --------------------------
	.section	.nv.shared._Z18contar_kernel_cudaPiS_iiiii,"aw",@nobits
	.sectionflags	@""
	.align	16
	.zero		1024


//--------------------- .nv.constant0._Z19reducir_kernel_cudaPiii --------------------------
	.section	.nv.constant0._Z19reducir_kernel_cudaPiii,"a",@progbits
	.sectionflags	@""
	.align	4
.nv.constant0._Z19reducir_kernel_cudaPiii:
	.zero		912


//--------------------- .nv.constant0._Z18contar_kernel_cudaPiS_iiiii --------------------------
	.section	.nv.constant0._Z18contar_kernel_cudaPiS_iiiii,"a",@progbits
	.sectionflags	@""
	.align	4
.nv.constant0._Z18contar_kernel_cudaPiS_iiiii:
	.zero		932


//--------------------- SYMBOLS --------------------------

	.type		.nv.reservedSmem.offset0,@object
	.size		.nv.reservedSmem.offset0,0x4
	.type		.nv.reservedSmem.cap,@object
	.size		.nv.reservedSmem.cap,0x4
